// auto-generated by cutlass_sweep.gemm — config: {"arch": "sm_90", "cluster_m": 2, "cluster_n": 4, "dtype": "fp16", "dtype_b": "fp16", "layout": "nn", "stages": 4, "tile_k": 64, "tile_m": 128, "tile_n": 128}
#include "cutlass/cutlass.h"
#include "cutlass/gemm/collective/collective_builder.hpp"
#include "cutlass/gemm/device/gemm_universal_adapter.h"
#include "cutlass/gemm/kernel/gemm_universal.hpp"
#include "cutlass/epilogue/collective/collective_builder.hpp"

using ElemA = cutlass::half_t;
using ElemB = cutlass::half_t;
using ElemCD = cutlass::half_t;
using Acc  = float;
using TileShape    = cute::Shape<cute::_128, cute::_128, cute::_64>;
using ClusterShape = cute::Shape<cute::_2, cute::_4, cute::_1>;

using CollectiveEpilogue = typename cutlass::epilogue::collective::CollectiveBuilder<
    cutlass::arch::Sm90, cutlass::arch::OpClassTensorOp,
    TileShape, ClusterShape,
    cutlass::epilogue::collective::EpilogueTileAuto,
    Acc, Acc,
    ElemCD, cutlass::layout::RowMajor, 128 / cutlass::sizeof_bits<ElemCD>::value,
    ElemCD, cutlass::layout::RowMajor, 128 / cutlass::sizeof_bits<ElemCD>::value,
    cutlass::epilogue::collective::EpilogueScheduleAuto
  >::CollectiveOp;

using CollectiveMainloop = typename cutlass::gemm::collective::CollectiveBuilder<
    cutlass::arch::Sm90, cutlass::arch::OpClassTensorOp,
    ElemA, cutlass::layout::RowMajor, 128 / cutlass::sizeof_bits<ElemA>::value,
    ElemB, cutlass::layout::RowMajor, 128 / cutlass::sizeof_bits<ElemB>::value,
    Acc,
    TileShape, ClusterShape,
    cutlass::gemm::collective::StageCount<4>,
    cutlass::gemm::collective::KernelScheduleAuto
  >::CollectiveOp;

using GemmKernel = cutlass::gemm::kernel::GemmUniversal<
    cute::Shape<int,int,int,int>,
    CollectiveMainloop,
    CollectiveEpilogue
>;
using Gemm = cutlass::gemm::device::GemmUniversalAdapter<GemmKernel>;

// Force the device kernel symbol into the cubin without needing a host main.
auto* _anchor = &cutlass::device_kernel<GemmKernel>;


// ===== COMPILED SASS (sm_90a) =====

	.target	sm_90a

	.elftype	@"ET_EXEC"


//--------------------- .note.nv.tkinfo           --------------------------
	.section	.note.nv.tkinfo,"",@"SHT_NOTE"
	.sectionflags	@"SHF_NOTE_NV_TKINFO"
	.tkinfo
        /*0018*/ 	.word	0x00000002
        /*0030*/ 	.string	""
        /*0030*/ 	.string	"ptxas"
        /*0030*/ 	.string	"Cuda compilation tools, release 13.0, V13.0.88"
        /*0030*/ 	.string	"Build cuda_13.0.r13.0/compiler.36424714_0"
        /*0030*/ 	.string	"-arch sm_90a -m 64 "



//--------------------- .note.nv.cuinfo           --------------------------
	.section	.note.nv.cuinfo,"",@"SHT_NOTE"
	.sectionflags	@"SHF_NOTE_NV_CUINFO"
        /*0018*/ 	.short	0x0002
        /*001a*/ 	.short	0x005a
        /*001c*/ 	.short	0x0082
	.zero		2


//--------------------- .nv.info                  --------------------------
	.section	.nv.info,"",@"SHT_CUDA_INFO"
	.align	4


	//----- nvinfo : EIATTR_REGCOUNT
	.align		4
        /*0000*/ 	.byte	0x04, 0x2f
        /*0002*/ 	.short	(.L_15 - .L_14)
	.align		4
.L_14:
        /*0004*/ 	.word	index@(_ZN7cutlass13device_kernelINS_4gemm6kernel13GemmUniversalIN4cute5tupleIJiiiiEEENS1_10collective13CollectiveMmaINS1_34MainloopSm90TmaGmmaWarpSpecializedILi4ENS5_IJNS4_1CILi2EEENSA_ILi4EEENSA_ILi1EEEEEENS1_35KernelTmaWarpSpecializedCooperativeEEENS5_IJNSA_ILi128EEESH_NSA_ILi64EEEEEENS_6half_tENS5_IJlSD_lEEESK_NS5_IJSD_llEEENS4_8TiledMMAINS4_8MMA_AtomIJNS4_4SM904GMMA26MMA_64x128x16_F32F16F16_SSILNSQ_5MajorE0ELSS_1ELNSQ_7ScaleInE1ELST_1EEEEEENS4_6LayoutINS5_IJSB_SD_SD_EEENS5_IJSD_NSA_ILi0EEESY_EEEEENS5_IJNS4_10UnderscoreES11_S11_EEEEENS4_23SM90_TMA_LOAD_MULTICASTENS4_14ComposedLayoutINS4_7SwizzleILi3ELi4ELi3EEENS4_18smem_ptr_flag_bitsILi16EEENSW_INS5_IJNSA_ILi8EEESI_EEENS5_IJSI_SD_EEEEEEEvNS4_8identityES14_NS15_IS17_S19_NSW_INS5_IJSI_S1A_EEENS5_IJSD_SI_EEEEEEEvS1F_EENS_8epilogue10collective6detail29Sm90TmaWarpSpecializedAdapterINS1M_15DefaultEpilogueISK_SL_SL_NS1L_6thread17LinearCombinationISK_Li1EffLNS1Q_9ScaleType4KindE0ELNS_15FloatRoundStyleE2ESK_EENS1_15EpilogueDefaultEEEEEvvEEEEvNT_6ParamsE)
        /*0008*/ 	.word	0x000000a8


	//----- nvinfo : EIATTR_FRAME_SIZE
	.align		4
.L_15:
        /*000c*/ 	.byte	0x04, 0x11
        /*000e*/ 	.short	(.L_17 - .L_16)
	.align		4
.L_16:
        /*0010*/ 	.word	index@(_ZN7cutlass13device_kernelINS_4gemm6kernel13GemmUniversalIN4cute5tupleIJiiiiEEENS1_10collective13CollectiveMmaINS1_34MainloopSm90TmaGmmaWarpSpecializedILi4ENS5_IJNS4_1CILi2EEENSA_ILi4EEENSA_ILi1EEEEEENS1_35KernelTmaWarpSpecializedCooperativeEEENS5_IJNSA_ILi128EEESH_NSA_ILi64EEEEEENS_6half_tENS5_IJlSD_lEEESK_NS5_IJSD_llEEENS4_8TiledMMAINS4_8MMA_AtomIJNS4_4SM904GMMA26MMA_64x128x16_F32F16F16_SSILNSQ_5MajorE0ELSS_1ELNSQ_7ScaleInE1ELST_1EEEEEENS4_6LayoutINS5_IJSB_SD_SD_EEENS5_IJSD_NSA_ILi0EEESY_EEEEENS5_IJNS4_10UnderscoreES11_S11_EEEEENS4_23SM90_TMA_LOAD_MULTICASTENS4_14ComposedLayoutINS4_7SwizzleILi3ELi4ELi3EEENS4_18smem_ptr_flag_bitsILi16EEENSW_INS5_IJNSA_ILi8EEESI_EEENS5_IJSI_SD_EEEEEEEvNS4_8identityES14_NS15_IS17_S19_NSW_INS5_IJSI_S1A_EEENS5_IJSD_SI_EEEEEEEvS1F_EENS_8epilogue10collective6detail29Sm90TmaWarpSpecializedAdapterINS1M_15DefaultEpilogueISK_SL_SL_NS1L_6thread17LinearCombinationISK_Li1EffLNS1Q_9ScaleType4KindE0ELNS_15FloatRoundStyleE2ESK_EENS1_15EpilogueDefaultEEEEEvvEEEEvNT_6ParamsE)
        /*0014*/ 	.word	0x00000000


	//----- nvinfo : EIATTR_MIN_STACK_SIZE
	.align		4
.L_17:
        /*0018*/ 	.byte	0x04, 0x12
        /*001a*/ 	.short	(.L_19 - .L_18)
	.align		4
.L_18:
        /*001c*/ 	.word	index@(_ZN7cutlass13device_kernelINS_4gemm6kernel13GemmUniversalIN4cute5tupleIJiiiiEEENS1_10collective13CollectiveMmaINS1_34MainloopSm90TmaGmmaWarpSpecializedILi4ENS5_IJNS4_1CILi2EEENSA_ILi4EEENSA_ILi1EEEEEENS1_35KernelTmaWarpSpecializedCooperativeEEENS5_IJNSA_ILi128EEESH_NSA_ILi64EEEEEENS_6half_tENS5_IJlSD_lEEESK_NS5_IJSD_llEEENS4_8TiledMMAINS4_8MMA_AtomIJNS4_4SM904GMMA26MMA_64x128x16_F32F16F16_SSILNSQ_5MajorE0ELSS_1ELNSQ_7ScaleInE1ELST_1EEEEEENS4_6LayoutINS5_IJSB_SD_SD_EEENS5_IJSD_NSA_ILi0EEESY_EEEEENS5_IJNS4_10UnderscoreES11_S11_EEEEENS4_23SM90_TMA_LOAD_MULTICASTENS4_14ComposedLayoutINS4_7SwizzleILi3ELi4ELi3EEENS4_18smem_ptr_flag_bitsILi16EEENSW_INS5_IJNSA_ILi8EEESI_EEENS5_IJSI_SD_EEEEEEEvNS4_8identityES14_NS15_IS17_S19_NSW_INS5_IJSI_S1A_EEENS5_IJSD_SI_EEEEEEEvS1F_EENS_8epilogue10collective6detail29Sm90TmaWarpSpecializedAdapterINS1M_15DefaultEpilogueISK_SL_SL_NS1L_6thread17LinearCombinationISK_Li1EffLNS1Q_9ScaleType4KindE0ELNS_15FloatRoundStyleE2ESK_EENS1_15EpilogueDefaultEEEEEvvEEEEvNT_6ParamsE)
        /*0020*/ 	.word	0x00000000
.L_19:


//--------------------- .nv.compat                --------------------------
	.section	.nv.compat,"",@"SHT_CUDA_COMPAT_INFO"
	.align	4
        /*0000*/ 	.byte	0x02, 0x09, 0x01, 0x00, 0x02, 0x02, 0x04, 0x00, 0x02, 0x05, 0x05, 0x00, 0x03, 0x07, 0x01, 0x01
        /*0010*/ 	.byte	0x02, 0x03, 0x01, 0x00, 0x02, 0x06, 0x01, 0x00, 0x04, 0x0b, 0x08, 0x00, 0x00, 0x00, 0x00, 0x00
        /*0020*/ 	.byte	0x00, 0x00, 0x00, 0x00


//--------------------- .nv.info._ZN7cutlass13device_kernelINS_4gemm6kernel13GemmUniversalIN4cute5tupleIJiiiiEEENS1_10collective13CollectiveMmaINS1_34MainloopSm90TmaGmmaWarpSpecializedILi4ENS5_IJNS4_1CILi2EEENSA_ILi4EEENSA_ILi1EEEEEENS1_35KernelTmaWarpSpecializedCooperativeEEENS5_IJNSA_ILi128EEESH_NSA_ILi64EEEEEENS_6half_tENS5_IJlSD_lEEESK_NS5_IJSD_llEEENS4_8TiledMMAINS4_8MMA_AtomIJNS4_4SM904GMMA26MMA_64x128x16_F32F16F16_SSILNSQ_5MajorE0ELSS_1ELNSQ_7ScaleInE1ELST_1EEEEEENS4_6LayoutINS5_IJSB_SD_SD_EEENS5_IJSD_NSA_ILi0EEESY_EEEEENS5_IJNS4_10UnderscoreES11_S11_EEEEENS4_23SM90_TMA_LOAD_MULTICASTENS4_14ComposedLayoutINS4_7SwizzleILi3ELi4ELi3EEENS4_18smem_ptr_flag_bitsILi16EEENSW_INS5_IJNSA_ILi8EEESI_EEENS5_IJSI_SD_EEEEEEEvNS4_8identityES14_NS15_IS17_S19_NSW_INS5_IJSI_S1A_EEENS5_IJSD_SI_EEEEEEEvS1F_EENS_8epilogue10collective6detail29Sm90TmaWarpSpecializedAdapterINS1M_15DefaultEpilogueISK_SL_SL_NS1L_6thread17LinearCombinationISK_Li1EffLNS1Q_9ScaleType4KindE0ELNS_15FloatRoundStyleE2ESK_EENS1_15EpilogueDefaultEEEEEvvEEEEvNT_6ParamsE --------------------------
	.section	.nv.info._ZN7cutlass13device_kernelINS_4gemm6kernel13GemmUniversalIN4cute5tupleIJiiiiEEENS1_10collective13CollectiveMmaINS1_34MainloopSm90TmaGmmaWarpSpecializedILi4ENS5_IJNS4_1CILi2EEENSA_ILi4EEENSA_ILi1EEEEEENS1_35KernelTmaWarpSpecializedCooperativeEEENS5_IJNSA_ILi128EEESH_NSA_ILi64EEEEEENS_6half_tENS5_IJlSD_lEEESK_NS5_IJSD_llEEENS4_8TiledMMAINS4_8MMA_AtomIJNS4_4SM904GMMA26MMA_64x128x16_F32F16F16_SSILNSQ_5MajorE0ELSS_1ELNSQ_7ScaleInE1ELST_1EEEEEENS4_6LayoutINS5_IJSB_SD_SD_EEENS5_IJSD_NSA_ILi0EEESY_EEEEENS5_IJNS4_10UnderscoreES11_S11_EEEEENS4_23SM90_TMA_LOAD_MULTICASTENS4_14ComposedLayoutINS4_7SwizzleILi3ELi4ELi3EEENS4_18smem_ptr_flag_bitsILi16EEENSW_INS5_IJNSA_ILi8EEESI_EEENS5_IJSI_SD_EEEEEEEvNS4_8identityES14_NS15_IS17_S19_NSW_INS5_IJSI_S1A_EEENS5_IJSD_SI_EEEEEEEvS1F_EENS_8epilogue10collective6detail29Sm90TmaWarpSpecializedAdapterINS1M_15DefaultEpilogueISK_SL_SL_NS1L_6thread17LinearCombinationISK_Li1EffLNS1Q_9ScaleType4KindE0ELNS_15FloatRoundStyleE2ESK_EENS1_15EpilogueDefaultEEEEEvvEEEEvNT_6ParamsE,"",@"SHT_CUDA_INFO"
	.sectionflags	@""
	.align	4


	//----- nvinfo : EIATTR_CUDA_API_VERSION
	.align		4
        /*0000*/ 	.byte	0x04, 0x37
        /*0002*/ 	.short	(.L_21 - .L_20)
.L_20:
        /*0004*/ 	.word	0x00000082


	//----- nvinfo : EIATTR_KPARAM_INFO
	.align		4
.L_21:
        /*0008*/ 	.byte	0x04, 0x17
        /*000a*/ 	.short	(.L_23 - .L_22)
.L_22:
        /*000c*/ 	.word	0x00000000
        /*0010*/ 	.short	0x0000
        /*0012*/ 	.short	0x0070
        /*0014*/ 	.byte	0x00, 0xf0, 0x01, 0x10


	//----- nvinfo : EIATTR_SPARSE_MMA_MASK
	.align		4
.L_23:
        /*0018*/ 	.byte	0x03, 0x50
        /*001a*/ 	.short	0x0000


	//----- nvinfo : EIATTR_MAXREG_COUNT
	.align		4
        /*001c*/ 	.byte	0x03, 0x1b
        /*001e*/ 	.short	0x00a8


	//----- nvinfo : EIATTR_NUM_BARRIERS
	.align		4
        /*0020*/ 	.byte	0x02, 0x4c
        /*0022*/ 	.byte	0x01
	.zero		1


	//----- nvinfo : EIATTR_EXTERNS
	.align		4
        /*0024*/ 	.byte	0x04, 0x0f
        /*0026*/ 	.short	(.L_25 - .L_24)


	//   ....[0]....
	.align		4
.L_24:
        /*0028*/ 	.word	index@(__assertfail)


	//----- nvinfo : EIATTR_MERCURY_ISA_VERSION
	.align		4
.L_25:
        /*002c*/ 	.byte	0x03, 0x5f
        /*002e*/ 	.short	0x0101


	//----- nvinfo : EIATTR_INT_WARP_WIDE_INSTR_OFFSETS
	.align		4
        /*0030*/ 	.byte	0x04, 0x31
        /*0032*/ 	.short	(.L_27 - .L_26)


	//   ....[0]....
.L_26:
        /*0034*/ 	.word	0x00000480


	//   ....[1]....
        /*0038*/ 	.word	0x000004a0


	//   ....[2]....
        /*003c*/ 	.word	0x00000680


	//   ....[3]....
        /*0040*/ 	.word	0x00001f00


	//----- nvinfo : EIATTR_COOP_GROUP_MASK_REGIDS
	.align		4
.L_27:
        /*0044*/ 	.byte	0x04, 0x29
        /*0046*/ 	.short	(.L_29 - .L_28)


	//   ....[0]....
.L_28:
        /*0048*/ 	.word	0xffffffff


	//   ....[1]....
        /*004c*/ 	.word	0xffffffff


	//   ....[2]....
        /*0050*/ 	.word	0xffffffff


	//   ....[3]....
        /*0054*/ 	.word	0xffffffff


	//   ....[4]....
        /*0058*/ 	.word	0xffffffff


	//   ....[5]....
        /*005c*/ 	.word	0xffffffff


	//----- nvinfo : EIATTR_COOP_GROUP_INSTR_OFFSETS
	.align		4
.L_29:
        /*0060*/ 	.byte	0x04, 0x28
        /*0062*/ 	.short	(.L_31 - .L_30)


	//   ....[0]....
.L_30:
        /*0064*/ 	.word	0x00000060


	//   ....[1]....
        /*0068*/ 	.word	0x00000070


	//   ....[2]....
        /*006c*/ 	.word	0x00000130


	//   ....[3]....
        /*0070*/ 	.word	0x000002d0


	//   ....[4]....
        /*0074*/ 	.word	0x00000800


	//   ....[5]....
        /*0078*/ 	.word	0x00001480


	//----- nvinfo : EIATTR_REG_RECONFIG
	.align		4
.L_31:
        /*007c*/ 	.byte	0x01, 0x54
	.zero		2


	//----- nvinfo : EIATTR_SYSCALL_OFFSETS
	.align		4
        /*0080*/ 	.byte	0x04, 0x46
        /*0082*/ 	.short	(.L_33 - .L_32)


	//   ....[0]....
.L_32:
        /*0084*/ 	.word	0x00001670


	//----- nvinfo : EIATTR_MBARRIER_INSTR_OFFSETS
	.align		4
.L_33:
        /*0088*/ 	.byte	0x04, 0x39
        /*008a*/ 	.short	(.L_35 - .L_34)


	//   ....[0]....
.L_34:
        /*008c*/ 	.word	0x00000230
        /*0090*/ 	.word	0x000000ff
        /*0094*/ 	.word	0x00000000
        /*0098*/ 	.short	0x0100
        /*009a*/ 	.byte	0x08
	.zero		1


	//   ....[1]....
        /*009c*/ 	.word	0x00000240
        /*00a0*/ 	.word	0x000000ff
        /*00a4*/ 	.word	0x00000020
        /*00a8*/ 	.short	0x0100
        /*00aa*/ 	.byte	0x08
	.zero		1


	//   ....[2]....
        /*00ac*/ 	.word	0x00000250
        /*00b0*/ 	.word	0x000000ff
        /*00b4*/ 	.word	0x00000008
        /*00b8*/ 	.short	0x0100
        /*00ba*/ 	.byte	0x08
	.zero		1


	//   ....[3]....
        /*00bc*/ 	.word	0x00000260
        /*00c0*/ 	.word	0x000000ff
        /*00c4*/ 	.word	0x00000028
        /*00c8*/ 	.short	0x0100
        /*00ca*/ 	.byte	0x08
	.zero		1


	//   ....[4]....
        /*00cc*/ 	.word	0x00000270
        /*00d0*/ 	.word	0x000000ff
        /*00d4*/ 	.word	0x00000010
        /*00d8*/ 	.short	0x0100
        /*00da*/ 	.byte	0x08
	.zero		1


	//   ....[5]....
        /*00dc*/ 	.word	0x00000280
        /*00e0*/ 	.word	0x000000ff
        /*00e4*/ 	.word	0x00000030
        /*00e8*/ 	.short	0x0100
        /*00ea*/ 	.byte	0x08
	.zero		1


	//   ....[6]....
        /*00ec*/ 	.word	0x00000290
        /*00f0*/ 	.word	0x000000ff
        /*00f4*/ 	.word	0x00000018
        /*00f8*/ 	.short	0x0100
        /*00fa*/ 	.byte	0x08
	.zero		1


	//   ....[7]....
        /*00fc*/ 	.word	0x000002a0
        /*0100*/ 	.word	0x000000ff
        /*0104*/ 	.word	0x00000038
        /*0108*/ 	.short	0x0100
        /*010a*/ 	.byte	0x08
	.zero		1


	//   ....[8]....
        /*010c*/ 	.word	0x00000710
        /*0110*/ 	.word	0x000000ff
        /*0114*/ 	.word	0x00000050
        /*0118*/ 	.short	0x0100
        /*011a*/ 	.byte	0x06
	.zero		1


	//   ....[9]....
        /*011c*/ 	.word	0x000007a0
        /*0120*/ 	.word	0x000000ff
        /*0124*/ 	.word	0x00000058
        /*0128*/ 	.short	0x0100
        /*012a*/ 	.byte	0x06
	.zero		1


	//   ....[10]....
        /*012c*/ 	.word	0x00001730
        /*0130*/ 	.word	0x00000003
        /*0134*/ 	.word	0x00000000
        /*0138*/ 	.short	0x010a
        /*013a*/ 	.byte	0x3f
	.zero		1


	//   ....[11]....
        /*013c*/ 	.word	0x00001790
        /*0140*/ 	.word	0x00000003
        /*0144*/ 	.word	0x00000000
        /*0148*/ 	.short	0x010a
        /*014a*/ 	.byte	0x3f
	.zero		1


	//   ....[12]....
        /*014c*/ 	.word	0x00001b10
        /*0150*/ 	.word	0x00000005
        /*0154*/ 	.word	0x00000000
        /*0158*/ 	.short	0x010a
        /*015a*/ 	.byte	0x3f
	.zero		1


	//   ....[13]....
        /*015c*/ 	.word	0x00001b50
        /*0160*/ 	.word	0x00000005
        /*0164*/ 	.word	0x00000000
        /*0168*/ 	.short	0x010a
        /*016a*/ 	.byte	0x3f
	.zero		1


	//   ....[14]....
        /*016c*/ 	.word	0x00001db0
        /*0170*/ 	.word	0x00000004
        /*0174*/ 	.word	0x00000000
        /*0178*/ 	.short	0x0101
        /*017a*/ 	.byte	0x3f
	.zero		1


	//   ....[15]....
        /*017c*/ 	.word	0x00001f70
        /*0180*/ 	.word	0x00000000
        /*0184*/ 	.word	0x00000000
        /*0188*/ 	.short	0x0101
        /*018a*/ 	.byte	0x3f
	.zero		1


	//   ....[16]....
        /*018c*/ 	.word	0x00007190
        /*0190*/ 	.word	0x00000014
        /*0194*/ 	.word	0x00000020
        /*0198*/ 	.short	0x010a
        /*019a*/ 	.byte	0x3f
	.zero		1


	//   ....[17]....
        /*019c*/ 	.word	0x000075e0
        /*01a0*/ 	.word	0x00000004
        /*01a4*/ 	.word	0x00000058
        /*01a8*/ 	.short	0x0101
        /*01aa*/ 	.byte	0x3f
	.zero		1


	//   ....[18]....
        /*01ac*/ 	.word	0x00007d00
        /*01b0*/ 	.word	0x00000005
        /*01b4*/ 	.word	0x00000000
        /*01b8*/ 	.short	0x010a
        /*01ba*/ 	.byte	0x3f
	.zero		1


	//   ....[19]....
        /*01bc*/ 	.word	0x00007d80
        /*01c0*/ 	.word	0x00000007
        /*01c4*/ 	.word	0x00000000
        /*01c8*/ 	.short	0x010a
        /*01ca*/ 	.byte	0x3f
	.zero		1


	//   ....[20]....
        /*01cc*/ 	.word	0x00007e10
        /*01d0*/ 	.word	0x00000006
        /*01d4*/ 	.word	0x00000000
        /*01d8*/ 	.short	0x010a
        /*01da*/ 	.byte	0x3f
	.zero		1


	//   ....[21]....
        /*01dc*/ 	.word	0x00007ea0
        /*01e0*/ 	.word	0x00000003
        /*01e4*/ 	.word	0x00000000
        /*01e8*/ 	.short	0x010a
        /*01ea*/ 	.byte	0x3f
	.zero		1


	//   ....[22]....
        /*01ec*/ 	.word	0x00007f00
        /*01f0*/ 	.word	0x00000003
        /*01f4*/ 	.word	0x00000000
        /*01f8*/ 	.short	0x010a
        /*01fa*/ 	.byte	0x3f
	.zero		1


	//   ....[23]....
        /*01fc*/ 	.word	0x00007f50
        /*0200*/ 	.word	0x00000005
        /*0204*/ 	.word	0x00000000
        /*0208*/ 	.short	0x010a
        /*020a*/ 	.byte	0x3f
	.zero		1


	//   ....[24]....
        /*020c*/ 	.word	0x00008020
        /*0210*/ 	.word	0x00000014
        /*0214*/ 	.word	0x00000020
        /*0218*/ 	.short	0x010a
        /*021a*/ 	.byte	0x3f
	.zero		1


	//   ....[25]....
        /*021c*/ 	.word	0x000080f0
        /*0220*/ 	.word	0x00000005
        /*0224*/ 	.word	0x00000000
        /*0228*/ 	.short	0x010a
        /*022a*/ 	.byte	0x3f
	.zero		1


	//   ....[26]....
        /*022c*/ 	.word	0x00008140
        /*0230*/ 	.word	0x00000007
        /*0234*/ 	.word	0x00000000
        /*0238*/ 	.short	0x010a
        /*023a*/ 	.byte	0x3f
	.zero		1


	//   ....[27]....
        /*023c*/ 	.word	0x00008190
        /*0240*/ 	.word	0x00000006
        /*0244*/ 	.word	0x00000000
        /*0248*/ 	.short	0x010a
        /*024a*/ 	.byte	0x3f
	.zero		1


	//----- nvinfo : EIATTR_NUM_MBARRIERS
	.align		4
.L_35:
        /*024c*/ 	.byte	0x03, 0x38
        /*024e*/ 	.short	0x000a


	//----- nvinfo : EIATTR_EXIT_INSTR_OFFSETS
	.align		4
        /*0250*/ 	.byte	0x04, 0x1c
        /*0252*/ 	.short	(.L_37 - .L_36)


	//   ....[0]....
.L_36:
        /*0254*/ 	.word	0x000009d0


	//   ....[1]....
        /*0258*/ 	.word	0x000011e0


	//   ....[2]....
        /*025c*/ 	.word	0x00006810


	//   ....[3]....
        /*0260*/ 	.word	0x00006d70


	//   ....[4]....
        /*0264*/ 	.word	0x00007ef0


	//----- nvinfo : EIATTR_MAX_THREADS
	.align		4
.L_37:
        /*0268*/ 	.byte	0x04, 0x05
        /*026a*/ 	.short	(.L_39 - .L_38)
.L_38:
        /*026c*/ 	.word	0x00000180
        /*0270*/ 	.word	0x00000001
        /*0274*/ 	.word	0x00000001


	//----- nvinfo : EIATTR_CRS_STACK_SIZE
	.align		4
.L_39:
        /*0278*/ 	.byte	0x04, 0x1e
        /*027a*/ 	.short	(.L_41 - .L_40)
.L_40:
        /*027c*/ 	.word	0x00000000


	//----- nvinfo : EIATTR_CBANK_PARAM_SIZE
	.align		4
.L_41:
        /*0280*/ 	.byte	0x03, 0x19
        /*0282*/ 	.short	0x0470


	//----- nvinfo : EIATTR_PARAM_CBANK
	.align		4
        /*0284*/ 	.byte	0x04, 0x0a
        /*0286*/ 	.short	(.L_43 - .L_42)
	.align		4
.L_42:
        /*0288*/ 	.word	index@(.nv.constant0._ZN7cutlass13device_kernelINS_4gemm6kernel13GemmUniversalIN4cute5tupleIJiiiiEEENS1_10collective13CollectiveMmaINS1_34MainloopSm90TmaGmmaWarpSpecializedILi4ENS5_IJNS4_1CILi2EEENSA_ILi4EEENSA_ILi1EEEEEENS1_35KernelTmaWarpSpecializedCooperativeEEENS5_IJNSA_ILi128EEESH_NSA_ILi64EEEEEENS_6half_tENS5_IJlSD_lEEESK_NS5_IJSD_llEEENS4_8TiledMMAINS4_8MMA_AtomIJNS4_4SM904GMMA26MMA_64x128x16_F32F16F16_SSILNSQ_5MajorE0ELSS_1ELNSQ_7ScaleInE1ELST_1EEEEEENS4_6LayoutINS5_IJSB_SD_SD_EEENS5_IJSD_NSA_ILi0EEESY_EEEEENS5_IJNS4_10UnderscoreES11_S11_EEEEENS4_23SM90_TMA_LOAD_MULTICASTENS4_14ComposedLayoutINS4_7SwizzleILi3ELi4ELi3EEENS4_18smem_ptr_flag_bitsILi16EEENSW_INS5_IJNSA_ILi8EEESI_EEENS5_IJSI_SD_EEEEEEEvNS4_8identityES14_NS15_IS17_S19_NSW_INS5_IJSI_S1A_EEENS5_IJSD_SI_EEEEEEEvS1F_EENS_8epilogue10collective6detail29Sm90TmaWarpSpecializedAdapterINS1M_15DefaultEpilogueISK_SL_SL_NS1L_6thread17LinearCombinationISK_Li1EffLNS1Q_9ScaleType4KindE0ELNS_15FloatRoundStyleE2ESK_EENS1_15EpilogueDefaultEEEEEvvEEEEvNT_6ParamsE)
        /*028c*/ 	.short	0x0210
        /*028e*/ 	.short	0x0470


	//----- nvinfo : EIATTR_SW_WAR
	.align		4
.L_43:
        /*0290*/ 	.byte	0x04, 0x36
        /*0292*/ 	.short	(.L_45 - .L_44)
.L_44:
        /*0294*/ 	.word	0x00000008
.L_45:


//--------------------- .nv.callgraph             --------------------------
	.section	.nv.callgraph,"",@"SHT_CUDA_CALLGRAPH"
	.align	4
	.sectionentsize	8
	.align		4
        /*0000*/ 	.word	0x00000000
	.align		4
        /*0004*/ 	.word	0xffffffff
	.align		4
        /*0008*/ 	.word	index@(_ZN7cutlass13device_kernelINS_4gemm6kernel13GemmUniversalIN4cute5tupleIJiiiiEEENS1_10collective13CollectiveMmaINS1_34MainloopSm90TmaGmmaWarpSpecializedILi4ENS5_IJNS4_1CILi2EEENSA_ILi4EEENSA_ILi1EEEEEENS1_35KernelTmaWarpSpecializedCooperativeEEENS5_IJNSA_ILi128EEESH_NSA_ILi64EEEEEENS_6half_tENS5_IJlSD_lEEESK_NS5_IJSD_llEEENS4_8TiledMMAINS4_8MMA_AtomIJNS4_4SM904GMMA26MMA_64x128x16_F32F16F16_SSILNSQ_5MajorE0ELSS_1ELNSQ_7ScaleInE1ELST_1EEEEEENS4_6LayoutINS5_IJSB_SD_SD_EEENS5_IJSD_NSA_ILi0EEESY_EEEEENS5_IJNS4_10UnderscoreES11_S11_EEEEENS4_23SM90_TMA_LOAD_MULTICASTENS4_14ComposedLayoutINS4_7SwizzleILi3ELi4ELi3EEENS4_18smem_ptr_flag_bitsILi16EEENSW_INS5_IJNSA_ILi8EEESI_EEENS5_IJSI_SD_EEEEEEEvNS4_8identityES14_NS15_IS17_S19_NSW_INS5_IJSI_S1A_EEENS5_IJSD_SI_EEEEEEEvS1F_EENS_8epilogue10collective6detail29Sm90TmaWarpSpecializedAdapterINS1M_15DefaultEpilogueISK_SL_SL_NS1L_6thread17LinearCombinationISK_Li1EffLNS1Q_9ScaleType4KindE0ELNS_15FloatRoundStyleE2ESK_EENS1_15EpilogueDefaultEEEEEvvEEEEvNT_6ParamsE)
	.align		4
        /*000c*/ 	.word	index@(__assertfail)
	.align		4
        /*0010*/ 	.word	0x00000000
	.align		4
        /*0014*/ 	.word	0xfffffffe
	.align		4
        /*0018*/ 	.word	0x00000000
	.align		4
        /*001c*/ 	.word	0xfffffffd
	.align		4
        /*0020*/ 	.word	0x00000000
	.align		4
        /*0024*/ 	.word	0xfffffffc


//--------------------- .nv.constant4             --------------------------
	.section	.nv.constant4,"a",@progbits
	.align	8
	.align		8
.nv.constant4:
        /*0000*/ 	.dword	__assertfail
	.align		8
        /*0008*/ 	.dword	__unnamed_1
	.align		8
        /*0010*/ 	.dword	_ZN40_INTERNAL_ea09e9d7_4_k_cu_b0bd425b_266044cuda3std3__45__cpo5beginE
	.align		8
        /*0018*/ 	.dword	_ZN40_INTERNAL_ea09e9d7_4_k_cu_b0bd425b_266044cuda3std3__45__cpo3endE
	.align		8
        /*0020*/ 	.dword	_ZN40_INTERNAL_ea09e9d7_4_k_cu_b0bd425b_266044cuda3std3__45__cpo6cbeginE
	.align		8
        /*0028*/ 	.dword	_ZN40_INTERNAL_ea09e9d7_4_k_cu_b0bd425b_266044cuda3std3__45__cpo4cendE
	.align		8
        /*0030*/ 	.dword	_ZN40_INTERNAL_ea09e9d7_4_k_cu_b0bd425b_266044cuda3std3__442_GLOBAL__N__ea09e9d7_4_k_cu_b0bd425b_266046ignoreE
	.align		8
        /*0038*/ 	.dword	_ZN40_INTERNAL_ea09e9d7_4_k_cu_b0bd425b_266044cuda3std3__419piecewise_constructE
	.align		8
        /*0040*/ 	.dword	_ZN40_INTERNAL_ea09e9d7_4_k_cu_b0bd425b_266044cuda3std3__48in_placeE
	.align		8
        /*0048*/ 	.dword	_ZN40_INTERNAL_ea09e9d7_4_k_cu_b0bd425b_266044cuda3std6ranges3__45__cpo4swapE
	.align		8
        /*0050*/ 	.dword	_ZN40_INTERNAL_ea09e9d7_4_k_cu_b0bd425b_266044cuda3std6ranges3__45__cpo9iter_moveE
	.align		8
        /*0058*/ 	.dword	_ZN40_INTERNAL_ea09e9d7_4_k_cu_b0bd425b_266044cute7productE
	.align		8
        /*0060*/ 	.dword	_ZN40_INTERNAL_ea09e9d7_4_k_cu_b0bd425b_266044cute1_E
	.align		8
        /*0068*/ 	.dword	$str$22
	.align		8
        /*0070*/ 	.dword	$str$23


//--------------------- .text._ZN7cutlass13device_kernelINS_4gemm6kernel13GemmUniversalIN4cute5tupleIJiiiiEEENS1_10collective13CollectiveMmaINS1_34MainloopSm90TmaGmmaWarpSpecializedILi4ENS5_IJNS4_1CILi2EEENSA_ILi4EEENSA_ILi1EEEEEENS1_35KernelTmaWarpSpecializedCooperativeEEENS5_IJNSA_ILi128EEESH_NSA_ILi64EEEEEENS_6half_tENS5_IJlSD_lEEESK_NS5_IJSD_llEEENS4_8TiledMMAINS4_8MMA_AtomIJNS4_4SM904GMMA26MMA_64x128x16_F32F16F16_SSILNSQ_5MajorE0ELSS_1ELNSQ_7ScaleInE1ELST_1EEEEEENS4_6LayoutINS5_IJSB_SD_SD_EEENS5_IJSD_NSA_ILi0EEESY_EEEEENS5_IJNS4_10UnderscoreES11_S11_EEEEENS4_23SM90_TMA_LOAD_MULTICASTENS4_14ComposedLayoutINS4_7SwizzleILi3ELi4ELi3EEENS4_18smem_ptr_flag_bitsILi16EEENSW_INS5_IJNSA_ILi8EEESI_EEENS5_IJSI_SD_EEEEEEEvNS4_8identityES14_NS15_IS17_S19_NSW_INS5_IJSI_S1A_EEENS5_IJSD_SI_EEEEEEEvS1F_EENS_8epilogue10collective6detail29Sm90TmaWarpSpecializedAdapterINS1M_15DefaultEpilogueISK_SL_SL_NS1L_6thread17LinearCombinationISK_Li1EffLNS1Q_9ScaleType4KindE0ELNS_15FloatRoundStyleE2ESK_EENS1_15EpilogueDefaultEEEEEvvEEEEvNT_6ParamsE --------------------------
	.section	.text._ZN7cutlass13device_kernelINS_4gemm6kernel13GemmUniversalIN4cute5tupleIJiiiiEEENS1_10collective13CollectiveMmaINS1_34MainloopSm90TmaGmmaWarpSpecializedILi4ENS5_IJNS4_1CILi2EEENSA_ILi4EEENSA_ILi1EEEEEENS1_35KernelTmaWarpSpecializedCooperativeEEENS5_IJNSA_ILi128EEESH_NSA_ILi64EEEEEENS_6half_tENS5_IJlSD_lEEESK_NS5_IJSD_llEEENS4_8TiledMMAINS4_8MMA_AtomIJNS4_4SM904GMMA26MMA_64x128x16_F32F16F16_SSILNSQ_5MajorE0ELSS_1ELNSQ_7ScaleInE1ELST_1EEEEEENS4_6LayoutINS5_IJSB_SD_SD_EEENS5_IJSD_NSA_ILi0EEESY_EEEEENS5_IJNS4_10UnderscoreES11_S11_EEEEENS4_23SM90_TMA_LOAD_MULTICASTENS4_14ComposedLayoutINS4_7SwizzleILi3ELi4ELi3EEENS4_18smem_ptr_flag_bitsILi16EEENSW_INS5_IJNSA_ILi8EEESI_EEENS5_IJSI_SD_EEEEEEEvNS4_8identityES14_NS15_IS17_S19_NSW_INS5_IJSI_S1A_EEENS5_IJSD_SI_EEEEEEEvS1F_EENS_8epilogue10collective6detail29Sm90TmaWarpSpecializedAdapterINS1M_15DefaultEpilogueISK_SL_SL_NS1L_6thread17LinearCombinationISK_Li1EffLNS1Q_9ScaleType4KindE0ELNS_15FloatRoundStyleE2ESK_EENS1_15EpilogueDefaultEEEEEvvEEEEvNT_6ParamsE,"ax",@progbits
	.align	128
.text._ZN7cutlass13device_kernelINS_4gemm6kernel13GemmUniversalIN4cute5tupleIJiiiiEEENS1_10collective13CollectiveMmaINS1_34MainloopSm90TmaGmmaWarpSpecializedILi4ENS5_IJNS4_1CILi2EEENSA_ILi4EEENSA_ILi1EEEEEENS1_35KernelTmaWarpSpecializedCooperativeEEENS5_IJNSA_ILi128EEESH_NSA_ILi64EEEEEENS_6half_tENS5_IJlSD_lEEESK_NS5_IJSD_llEEENS4_8TiledMMAINS4_8MMA_AtomIJNS4_4SM904GMMA26MMA_64x128x16_F32F16F16_SSILNSQ_5MajorE0ELSS_1ELNSQ_7ScaleInE1ELST_1EEEEEENS4_6LayoutINS5_IJSB_SD_SD_EEENS5_IJSD_NSA_ILi0EEESY_EEEEENS5_IJNS4_10UnderscoreES11_S11_EEEEENS4_23SM90_TMA_LOAD_MULTICASTENS4_14ComposedLayoutINS4_7SwizzleILi3ELi4ELi3EEENS4_18smem_ptr_flag_bitsILi16EEENSW_INS5_IJNSA_ILi8EEESI_EEENS5_IJSI_SD_EEEEEEEvNS4_8identityES14_NS15_IS17_S19_NSW_INS5_IJSI_S1A_EEENS5_IJSD_SI_EEEEEEEvS1F_EENS_8epilogue10collective6detail29Sm90TmaWarpSpecializedAdapterINS1M_15DefaultEpilogueISK_SL_SL_NS1L_6thread17LinearCombinationISK_Li1EffLNS1Q_9ScaleType4KindE0ELNS_15FloatRoundStyleE2ESK_EENS1_15EpilogueDefaultEEEEEvvEEEEvNT_6ParamsE:
        .type           _ZN7cutlass13device_kernelINS_4gemm6kernel13GemmUniversalIN4cute5tupleIJiiiiEEENS1_10collective13CollectiveMmaINS1_34MainloopSm90TmaGmmaWarpSpecializedILi4ENS5_IJNS4_1CILi2EEENSA_ILi4EEENSA_ILi1EEEEEENS1_35KernelTmaWarpSpecializedCooperativeEEENS5_IJNSA_ILi128EEESH_NSA_ILi64EEEEEENS_6half_tENS5_IJlSD_lEEESK_NS5_IJSD_llEEENS4_8TiledMMAINS4_8MMA_AtomIJNS4_4SM904GMMA26MMA_64x128x16_F32F16F16_SSILNSQ_5MajorE0ELSS_1ELNSQ_7ScaleInE1ELST_1EEEEEENS4_6LayoutINS5_IJSB_SD_SD_EEENS5_IJSD_NSA_ILi0EEESY_EEEEENS5_IJNS4_10UnderscoreES11_S11_EEEEENS4_23SM90_TMA_LOAD_MULTICASTENS4_14ComposedLayoutINS4_7SwizzleILi3ELi4ELi3EEENS4_18smem_ptr_flag_bitsILi16EEENSW_INS5_IJNSA_ILi8EEESI_EEENS5_IJSI_SD_EEEEEEEvNS4_8identityES14_NS15_IS17_S19_NSW_INS5_IJSI_S1A_EEENS5_IJSD_SI_EEEEEEEvS1F_EENS_8epilogue10collective6detail29Sm90TmaWarpSpecializedAdapterINS1M_15DefaultEpilogueISK_SL_SL_NS1L_6thread17LinearCombinationISK_Li1EffLNS1Q_9ScaleType4KindE0ELNS_15FloatRoundStyleE2ESK_EENS1_15EpilogueDefaultEEEEEvvEEEEvNT_6ParamsE,@function
        .size           _ZN7cutlass13device_kernelINS_4gemm6kernel13GemmUniversalIN4cute5tupleIJiiiiEEENS1_10collective13CollectiveMmaINS1_34MainloopSm90TmaGmmaWarpSpecializedILi4ENS5_IJNS4_1CILi2EEENSA_ILi4EEENSA_ILi1EEEEEENS1_35KernelTmaWarpSpecializedCooperativeEEENS5_IJNSA_ILi128EEESH_NSA_ILi64EEEEEENS_6half_tENS5_IJlSD_lEEESK_NS5_IJSD_llEEENS4_8TiledMMAINS4_8MMA_AtomIJNS4_4SM904GMMA26MMA_64x128x16_F32F16F16_SSILNSQ_5MajorE0ELSS_1ELNSQ_7ScaleInE1ELST_1EEEEEENS4_6LayoutINS5_IJSB_SD_SD_EEENS5_IJSD_NSA_ILi0EEESY_EEEEENS5_IJNS4_10UnderscoreES11_S11_EEEEENS4_23SM90_TMA_LOAD_MULTICASTENS4_14ComposedLayoutINS4_7SwizzleILi3ELi4ELi3EEENS4_18smem_ptr_flag_bitsILi16EEENSW_INS5_IJNSA_ILi8EEESI_EEENS5_IJSI_SD_EEEEEEEvNS4_8identityES14_NS15_IS17_S19_NSW_INS5_IJSI_S1A_EEENS5_IJSD_SI_EEEEEEEvS1F_EENS_8epilogue10collective6detail29Sm90TmaWarpSpecializedAdapterINS1M_15DefaultEpilogueISK_SL_SL_NS1L_6thread17LinearCombinationISK_Li1EffLNS1Q_9ScaleType4KindE0ELNS_15FloatRoundStyleE2ESK_EENS1_15EpilogueDefaultEEEEEvvEEEEvNT_6ParamsE,(.L_x_197 - _ZN7cutlass13device_kernelINS_4gemm6kernel13GemmUniversalIN4cute5tupleIJiiiiEEENS1_10collective13CollectiveMmaINS1_34MainloopSm90TmaGmmaWarpSpecializedILi4ENS5_IJNS4_1CILi2EEENSA_ILi4EEENSA_ILi1EEEEEENS1_35KernelTmaWarpSpecializedCooperativeEEENS5_IJNSA_ILi128EEESH_NSA_ILi64EEEEEENS_6half_tENS5_IJlSD_lEEESK_NS5_IJSD_llEEENS4_8TiledMMAINS4_8MMA_AtomIJNS4_4SM904GMMA26MMA_64x128x16_F32F16F16_SSILNSQ_5MajorE0ELSS_1ELNSQ_7ScaleInE1ELST_1EEEEEENS4_6LayoutINS5_IJSB_SD_SD_EEENS5_IJSD_NSA_ILi0EEESY_EEEEENS5_IJNS4_10UnderscoreES11_S11_EEEEENS4_23SM90_TMA_LOAD_MULTICASTENS4_14ComposedLayoutINS4_7SwizzleILi3ELi4ELi3EEENS4_18smem_ptr_flag_bitsILi16EEENSW_INS5_IJNSA_ILi8EEESI_EEENS5_IJSI_SD_EEEEEEEvNS4_8identityES14_NS15_IS17_S19_NSW_INS5_IJSI_S1A_EEENS5_IJSD_SI_EEEEEEEvS1F_EENS_8epilogue10collective6detail29Sm90TmaWarpSpecializedAdapterINS1M_15DefaultEpilogueISK_SL_SL_NS1L_6thread17LinearCombinationISK_Li1EffLNS1Q_9ScaleType4KindE0ELNS_15FloatRoundStyleE2ESK_EENS1_15EpilogueDefaultEEEEEvvEEEEvNT_6ParamsE)
        .other          _ZN7cutlass13device_kernelINS_4gemm6kernel13GemmUniversalIN4cute5tupleIJiiiiEEENS1_10collective13CollectiveMmaINS1_34MainloopSm90TmaGmmaWarpSpecializedILi4ENS5_IJNS4_1CILi2EEENSA_ILi4EEENSA_ILi1EEEEEENS1_35KernelTmaWarpSpecializedCooperativeEEENS5_IJNSA_ILi128EEESH_NSA_ILi64EEEEEENS_6half_tENS5_IJlSD_lEEESK_NS5_IJSD_llEEENS4_8TiledMMAINS4_8MMA_AtomIJNS4_4SM904GMMA26MMA_64x128x16_F32F16F16_SSILNSQ_5MajorE0ELSS_1ELNSQ_7ScaleInE1ELST_1EEEEEENS4_6LayoutINS5_IJSB_SD_SD_EEENS5_IJSD_NSA_ILi0EEESY_EEEEENS5_IJNS4_10UnderscoreES11_S11_EEEEENS4_23SM90_TMA_LOAD_MULTICASTENS4_14ComposedLayoutINS4_7SwizzleILi3ELi4ELi3EEENS4_18smem_ptr_flag_bitsILi16EEENSW_INS5_IJNSA_ILi8EEESI_EEENS5_IJSI_SD_EEEEEEEvNS4_8identityES14_NS15_IS17_S19_NSW_INS5_IJSI_S1A_EEENS5_IJSD_SI_EEEEEEEvS1F_EENS_8epilogue10collective6detail29Sm90TmaWarpSpecializedAdapterINS1M_15DefaultEpilogueISK_SL_SL_NS1L_6thread17LinearCombinationISK_Li1EffLNS1Q_9ScaleType4KindE0ELNS_15FloatRoundStyleE2ESK_EENS1_15EpilogueDefaultEEEEEvvEEEEvNT_6ParamsE,@"STO_CUDA_ENTRY STV_DEFAULT"
_ZN7cutlass13device_kernelINS_4gemm6kernel13GemmUniversalIN4cute5tupleIJiiiiEEENS1_10collective13CollectiveMmaINS1_34MainloopSm90TmaGmmaWarpSpecializedILi4ENS5_IJNS4_1CILi2EEENSA_ILi4EEENSA_ILi1EEEEEENS1_35KernelTmaWarpSpecializedCooperativeEEENS5_IJNSA_ILi128EEESH_NSA_ILi64EEEEEENS_6half_tENS5_IJlSD_lEEESK_NS5_IJSD_llEEENS4_8TiledMMAINS4_8MMA_AtomIJNS4_4SM904GMMA26MMA_64x128x16_F32F16F16_SSILNSQ_5MajorE0ELSS_1ELNSQ_7ScaleInE1ELST_1EEEEEENS4_6LayoutINS5_IJSB_SD_SD_EEENS5_IJSD_NSA_ILi0EEESY_EEEEENS5_IJNS4_10UnderscoreES11_S11_EEEEENS4_23SM90_TMA_LOAD_MULTICASTENS4_14ComposedLayoutINS4_7SwizzleILi3ELi4ELi3EEENS4_18smem_ptr_flag_bitsILi16EEENSW_INS5_IJNSA_ILi8EEESI_EEENS5_IJSI_SD_EEEEEEEvNS4_8identityES14_NS15_IS17_S19_NSW_INS5_IJSI_S1A_EEENS5_IJSD_SI_EEEEEEEvS1F_EENS_8epilogue10collective6detail29Sm90TmaWarpSpecializedAdapterINS1M_15DefaultEpilogueISK_SL_SL_NS1L_6thread17LinearCombinationISK_Li1EffLNS1Q_9ScaleType4KindE0ELNS_15FloatRoundStyleE2ESK_EENS1_15EpilogueDefaultEEEEEvvEEEEvNT_6ParamsE:
[----:B------:R-:W0:Y:S01]  /*0000*/  LDC R1, c[0x0][0x28] ;  /* 0x00000a00ff017b82 */ /* 0x000e220000000800 */
[----:B------:R-:W1:Y:S01]  /*0010*/  S2R R95, SR_TID.X ;  /* 0x00000000005f7919 */ /* 0x000e620000002100 */
[----:B------:R-:W-:Y:S01]  /*0020*/  ELECT P0, URZ, PT ;  /* 0x00000000003f782f */ /* 0x000fe20003800000 */
[----:B------:R-:W-:Y:S01]  /*0030*/  BSSY B0, `(.L_x_0) ;  /* 0x000000f000007945 */ /* 0x000fe20003800000 */
[--C-:B-1----:R-:W-:Y:S02]  /*0040*/  SHF.R.U32.HI R0, RZ, 0x5, R95.reuse ;  /* 0x00000005ff007819 */ /* 0x102fe4000001165f */
[----:B------:R-:W-:-:S03]  /*0050*/  SHF.R.U32.HI R6, RZ, 0x7, R95 ;  /* 0x00000007ff067819 */ /* 0x000fc6000001165f */
[----:B------:R-:W1:Y:S04]  /*0060*/  SHFL.IDX PT, R2, R0, RZ, 0x1f ;  /* 0x00001fff00027589 */ /* 0x000e6800000e0000 */
[----:B------:R2:W3:Y:S01]  /*0070*/  SHFL.IDX PT, R5, R6, RZ, 0x1f ;  /* 0x00001fff06057589 */ /* 0x0004e200000e0000 */
[----:B-1----:R-:W-:-:S13]  /*0080*/  ISETP.NE.OR P0, PT, R2, RZ, !P0 ;  /* 0x000000ff0200720c */ /* 0x002fda0004705670 */
[----:B0-23--:R-:W-:Y:S05]  /*0090*/  @P0 BRA `(.L_x_1) ;  /* 0x0000000000200947 */ /* 0x00dfea0003800000 */
[----:B------:R-:W-:Y:S02]  /*00a0*/  ULDC.64 UR4, c[0x0][0x198] ;  /* 0x0000660000047ab9 */ /* 0x000fe40000000a00 */
[----:B------:R-:W-:Y:S02]  /*00b0*/  UIADD3 UR6, UP0, UR4, 0xf0, URZ ;  /* 0x000000f004067890 */ /* 0x000fe4000ff1e03f */
[----:B------:R-:W-:Y:S02]  /*00c0*/  UIADD3 UR4, UP1, UR4, 0x1f0, URZ ;  /* 0x000001f004047890 */ /* 0x000fe4000ff3e03f */
[----:B------:R-:W-:Y:S02]  /*00d0*/  UIADD3.X UR7, URZ, UR5, URZ, UP0, !UPT ;  /* 0x000000053f077290 */ /* 0x000fe400087fe43f */
[----:B------:R-:W-:-:S07]  /*00e0*/  UIADD3.X UR5, URZ, UR5, URZ, UP1, !UPT ;  /* 0x000000053f057290 */ /* 0x000fce0008ffe43f */
[----:B------:R0:W-:Y:S02]  /*00f0*/  UTMACCTL.PF [UR6] ;  /* 0x00000000060079b9 */ /* 0x0001e40008040000 */
[----:B------:R0:W-:Y:S02]  /*0100*/  UTMACCTL.PF [UR4] ;  /* 0x00000000040079b9 */ /* 0x0001e40008040000 */
[----:B0-----:R-:W-:Y:S01]  /*0110*/  NOP ;  /* 0x0000000000007918 */ /* 0x001fe20000000000 */
.L_x_1:
[----:B------:R-:W-:Y:S05]  /*0120*/  BSYNC B0 ;  /* 0x0000000000007941 */ /* 0x000fea0003800000 */
.L_x_0:
[----:B------:R-:W0:Y:S02]  /*0130*/  SHFL.IDX PT, R3, R0, RZ, 0x1f ;  /* 0x00001fff00037589 */ /* 0x000e2400000e0000 */
[----:B0-----:R-:W-:-:S13]  /*0140*/  ISETP.NE.AND P0, PT, R3, RZ, PT ;  /* 0x000000ff0300720c */ /* 0x001fda0003f05270 */
[----:B------:R-:W-:Y:S05]  /*0150*/  @P0 BRA `(.L_x_2) ;  /* 0x0000000000580947 */ /* 0x000fea0003800000 */
[----:B------:R-:W0:Y:S01]  /*0160*/  S2UR UR8, SR_CgaCtaId ;  /* 0x00000000000879c3 */ /* 0x000e220000008800 */
[----:B------:R-:W-:Y:S01]  /*0170*/  UMOV UR4, 0x400 ;  /* 0x0000040000047882 */ /* 0x000fe20000000000 */
[----:B------:R-:W-:Y:S01]  /*0180*/  UMOV UR5, 0x1 ;  /* 0x0000000100057882 */ /* 0x000fe20000000000 */
[----:B------:R-:W-:Y:S01]  /*0190*/  UMOV UR6, 0xa ;  /* 0x0000000a00067882 */ /* 0x000fe20000000000 */
[----:B------:R-:W-:Y:S01]  /*01a0*/  ELECT P0, URZ, PT ;  /* 0x00000000003f782f */ /* 0x000fe20003800000 */
[----:B------:R-:W-:-:S04]  /*01b0*/  UIADD3 UR6, -UR6, 0x100000, URZ ;  /* 0x0010000006067890 */ /* 0x000fc8000fffe13f */
[----:B------:R-:W-:Y:S02]  /*01c0*/  USHF.L.U32 UR7, UR6, 0xb, URZ ;  /* 0x0000000b06077899 */ /* 0x000fe4000800063f */
[----:B------:R-:W-:Y:S02]  /*01d0*/  USHF.L.U32 UR6, UR6, 0x1, URZ ;  /* 0x0000000106067899 */ /* 0x000fe4000800063f */
[----:B0-----:R-:W-:Y:S02]  /*01e0*/  ULEA UR8, UR8, UR4, 0x18 ;  /* 0x0000000408087291 */ /* 0x001fe4000f8ec03f */
[----:B------:R-:W-:-:S04]  /*01f0*/  UIADD3 UR4, -UR5, 0x100000, URZ ;  /* 0x0010000005047890 */ /* 0x000fc8000fffe13f */
[----:B------:R-:W-:Y:S02]  /*0200*/  USHF.L.U32 UR5, UR4, 0xb, URZ ;  /* 0x0000000b04057899 */ /* 0x000fe4000800063f */
[----:B------:R-:W-:Y:S01]  /*0210*/  USHF.L.U32 UR4, UR4, 0x1, URZ ;  /* 0x0000000104047899 */ /* 0x000fe2000800063f */
[----:B------:R-:W0:Y:S11]  /*0220*/  FENCE.VIEW.ASYNC.S ;  /* 0x00000000000073c6 */ /* 0x000e360000000000 */
[----:B0-----:R0:W1:Y:S01]  /*0230*/  SYNCS.EXCH.64 URZ, [UR8], UR4 ;  /* 0x00000004083f75b2 */ /* 0x0010620008000100 */
[----:B------:R0:W2:Y:S01]  /*0240*/  SYNCS.EXCH.64 URZ, [UR8+0x20], UR6 ;  /* 0x00002006083f75b2 */ /* 0x0000a20008000100 */
[----:B------:R0:W3:Y:S01]  /*0250*/  SYNCS.EXCH.64 URZ, [UR8+0x8], UR4 ;  /* 0x00000804083f75b2 */ /* 0x0000e20008000100 */
[----:B------:R0:W4:Y:S01]  /*0260*/  SYNCS.EXCH.64 URZ, [UR8+0x28], UR6 ;  /* 0x00002806083f75b2 */ /* 0x0001220008000100 */
[----:B------:R0:W0:Y:S01]  /*0270*/  SYNCS.EXCH.64 URZ, [UR8+0x10], UR4 ;  /* 0x00001004083f75b2 */ /* 0x0000220008000100 */
[----:B------:R0:W0:Y:S01]  /*0280*/  SYNCS.EXCH.64 URZ, [UR8+0x30], UR6 ;  /* 0x00003006083f75b2 */ /* 0x0000220008000100 */
[----:B------:R0:W0:Y:S01]  /*0290*/  SYNCS.EXCH.64 URZ, [UR8+0x18], UR4 ;  /* 0x00001804083f75b2 */ /* 0x0000220008000100 */
[----:B------:R0:W0:Y:S01]  /*02a0*/  SYNCS.EXCH.64 URZ, [UR8+0x38], UR6 ;  /* 0x00003806083f75b2 */ /* 0x0000220008000100 */
[----:B------:R-:W-:Y:S01]  /*02b0*/  NOP ;  /* 0x0000000000007918 */ /* 0x000fe20000000000 */
.L_x_2:
[----:B------:R-:W-:Y:S01]  /*02c0*/  SHF.R.S32.HI R4, RZ, 0x1f, R95 ;  /* 0x0000001fff047819 */ /* 0x000fe2000001145f */
[----:B------:R-:W5:Y:S01]  /*02d0*/  SHFL.IDX PT, R0, R0, RZ, 0x1f ;  /* 0x00001fff00007589 */ /* 0x000f6200000e0000 */
[----:B0-----:R-:W0:Y:S01]  /*02e0*/  S2UR UR8, SR_CTAID.X ;  /* 0x00000000000879c3 */ /* 0x001e220000002500 */
[----:B------:R-:W-:Y:S02]  /*02f0*/  ELECT P0, URZ, PT ;  /* 0x00000000003f782f */ /* 0x000fe40003800000 */
[----:B------:R-:W-:Y:S01]  /*0300*/  LEA.HI R4, R4, R95, RZ, 0x7 ;  /* 0x0000005f04047211 */ /* 0x000fe200078f38ff */
[----:B------:R-:W-:Y:S01]  /*0310*/  ULDC UR4, c[0x0][0x150] ;  /* 0x0000540000047ab9 */ /* 0x000fe20000000800 */
[----:B------:R-:W-:Y:S01]  /*0320*/  SHF.R.S32.HI R10, RZ, 0x1f, R3 ;  /* 0x0000001fff0a7819 */ /* 0x000fe20000011403 */
[----:B------:R-:W-:Y:S01]  /*0330*/  NOP ;  /* 0x0000000000007918 */ /* 0x000fe20000000000 */
[----:B------:R-:W-:Y:S01]  /*0340*/  LOP3.LUT R4, R4, 0xffffff80, RZ, 0xc0, !PT ;  /* 0xffffff8004047812 */ /* 0x000fe200078ec0ff */
[----:B------:R-:W-:Y:S01]  /*0350*/  NOP ;  /* 0x0000000000007918 */ /* 0x000fe20000000000 */
[----:B------:R-:W-:Y:S01]  /*0360*/  LEA.HI R10, R10, R3, RZ, 0x2 ;  /* 0x000000030a0a7211 */ /* 0x000fe200078f10ff */
[----:B------:R-:W1:Y:S01]  /*0370*/  LDC R12, c[0x0][0x144] ;  /* 0x00005100ff0c7b82 */ /* 0x000e620000000800 */
[----:B------:R-:W-:Y:S01]  /*0380*/  IMAD.MOV.U32 R22, RZ, RZ, 0x1 ;  /* 0x00000001ff167424 */ /* 0x000fe200078e00ff */
[----:B------:R-:W-:Y:S01]  /*0390*/  ISETP.NE.AND P3, PT, R5, RZ, PT ;  /* 0x000000ff0500720c */ /* 0x000fe20003f65270 */
[----:B------:R-:W-:Y:S01]  /*03a0*/  IMAD.IADD R8, R95, 0x1, -R4 ;  /* 0x000000015f087824 */ /* 0x000fe200078e0a04 */
[----:B------:R-:W-:Y:S01]  /*03b0*/  LOP3.LUT R10, R10, 0x3ffffffc, RZ, 0xc0, !PT ;  /* 0x3ffffffc0a0a7812 */ /* 0x000fe200078ec0ff */
[----:B------:R-:W2:Y:S03]  /*03c0*/  S2R R4, SR_CTAID.Y ;  /* 0x0000000000047919 */ /* 0x000ea60000002600 */
[----:B------:R-:W-:Y:S01]  /*03d0*/  SHF.R.S32.HI R7, RZ, 0x1f, R8 ;  /* 0x0000001fff077819 */ /* 0x000fe20000011408 */
[----:B------:R-:W-:Y:S01]  /*03e0*/  IMAD.IADD R10, R3, 0x1, -R10 ;  /* 0x00000001030a7824 */ /* 0x000fe200078e0a0a */
[----:B------:R-:W3:Y:S02]  /*03f0*/  LDC R14, c[0x0][0x140] ;  /* 0x00005000ff0e7b82 */ /* 0x000ee40000000800 */
[----:B------:R-:W-:-:S02]  /*0400*/  LEA.HI R7, R7, R8, RZ, 0x3 ;  /* 0x0000000807077211 */ /* 0x000fc400078f18ff */
[----:B-----5:R-:W-:Y:S02]  /*0410*/  ISETP.NE.OR P0, PT, R0, RZ, !P0 ;  /* 0x000000ff0000720c */ /* 0x020fe40004705670 */
[--C-:B------:R-:W-:Y:S02]  /*0420*/  SHF.R.S32.HI R0, RZ, 0x3, R7.reuse ;  /* 0x00000003ff007819 */ /* 0x100fe40000011407 */
[----:B------:R-:W-:Y:S02]  /*0430*/  SHF.R.S32.HI R7, RZ, 0x1f, R7 ;  /* 0x0000001fff077819 */ /* 0x000fe40000011407 */
[----:B0-----:R-:W-:Y:S02]  /*0440*/  I2FP.F32.U32 R9, UR8 ;  /* 0x0000000800097c45 */ /* 0x001fe40008201000 */
[----:B------:R-:W-:-:S03]  /*0450*/  LEA.HI R7, R7, R0, RZ, 0x2 ;  /* 0x0000000007077211 */ /* 0x000fc600078f10ff */
[----:B------:R-:W-:Y:S01]  /*0460*/  FMUL R9, R9, UR4 ;  /* 0x0000000409097c20 */ /* 0x000fe20008400000 */
[----:B------:R-:W-:Y:S01]  /*0470*/  LOP3.LUT R7, R7, 0xfffffffc, RZ, 0xc0, !PT ;  /* 0xfffffffc07077812 */ /* 0x000fe200078ec0ff */
[----:B------:R-:W-:Y:S01]  /*0480*/  VOTEU.ALL UP0, P0 ;  /* 0x00000000003f7886 */ /* 0x000fe20000000000 */
[----:B------:R-:W-:Y:S01]  /*0490*/  ULDC UR4, c[0x0][0x154] ;  /* 0x0000550000047ab9 */ /* 0x000fe20000000800 */
[----:B------:R-:W-:Y:S02]  /*04a0*/  VOTEU.ALL UP1, P0 ;  /* 0x00000000003f7886 */ /* 0x000fe40000020000 */
[----:B------:R-:W0:Y:S01]  /*04b0*/  F2I.U32.TRUNC.NTZ R9, R9 ;  /* 0x0000000900097305 */ /* 0x000e22000020f000 */
[----:B------:R-:W-:Y:S01]  /*04c0*/  IMAD.IADD R7, R0, 0x1, -R7 ;  /* 0x0000000100077824 */ /* 0x000fe200078e0a07 */
[----:B------:R-:W5:Y:S01]  /*04d0*/  @!UP0 S2UR UR7, SR_CgaCtaId ;  /* 0x00000000000789c3 */ /* 0x000f620000008800 */
[----:B------:R-:W-:Y:S01]  /*04e0*/  @!UP0 UMOV UR6, 0x400 ;  /* 0x0000040000068882 */ /* 0x000fe20000000000 */
[----:B---3--:R-:W-:Y:S01]  /*04f0*/  ISETP.EQ.U32.AND P2, PT, R14, 0x1, PT ;  /* 0x000000010e00780c */ /* 0x008fe20003f42070 */
[----:B------:R-:W-:Y:S01]  /*0500*/  IMAD R10, R10, 0x4, R7 ;  /* 0x000000040a0a7824 */ /* 0x000fe200078e0207 */
[----:B--2---:R-:W-:-:S03]  /*0510*/  I2FP.F32.U32 R3, R4 ;  /* 0x0000000400037245 */ /* 0x004fc60000201000 */
[C---:B------:R-:W-:Y:S01]  /*0520*/  IMAD.SHL.U32 R19, R10.reuse, 0x4, RZ ;  /* 0x000000040a137824 */ /* 0x040fe200078e00ff */
[----:B------:R-:W-:Y:S01]  /*0530*/  LEA.HI R0, R10, R10, RZ, 0x1 ;  /* 0x0000000a0a007211 */ /* 0x000fe200078f08ff */
[----:B------:R-:W-:Y:S01]  /*0540*/  FMUL R13, R3, UR4 ;  /* 0x00000004030d7c20 */ /* 0x000fe20008400000 */
[----:B------:R-:W2:Y:S01]  /*0550*/  LDC R7, c[0x0][0x148] ;  /* 0x00005200ff077b82 */ /* 0x000ea20000000800 */
[----:B------:R-:W-:Y:S01]  /*0560*/  UMOV UR4, 0x20 ;  /* 0x0000002000047882 */ /* 0x000fe20000000000 */
[----:B------:R-:W-:Y:S01]  /*0570*/  LOP3.LUT R11, R0, 0xfffffffe, RZ, 0xc0, !PT ;  /* 0xfffffffe000b7812 */ /* 0x000fe200078ec0ff */
[----:B0-----:R-:W-:Y:S01]  /*0580*/  IMAD.MOV R15, RZ, RZ, -R9 ;  /* 0x000000ffff0f7224 */ /* 0x001fe200078e0a09 */
[----:B------:R-:W-:Y:S01]  /*0590*/  SHF.R.S32.HI R9, RZ, 0x1f, R2 ;  /* 0x0000001fff097819 */ /* 0x000fe20000011402 */
[----:B------:R-:W0:Y:S01]  /*05a0*/  F2I.U32.TRUNC.NTZ R13, R13 ;  /* 0x0000000d000d7305 */ /* 0x000e22000020f000 */
[----:B------:R-:W-:Y:S01]  /*05b0*/  LOP3.LUT R19, R10, 0xc, R19, 0x78, !PT ;  /* 0x0000000c0a137812 */ /* 0x000fe200078e7813 */
[----:B-1----:R-:W-:Y:S01]  /*05c0*/  IMAD R3, R12, R15, UR8 ;  /* 0x000000080c037e24 */ /* 0x002fe2000f8e020f */
[----:B------:R-:W-:Y:S01]  /*05d0*/  LEA.HI R9, R9, R2, RZ, 0x2 ;  /* 0x0000000209097211 */ /* 0x000fe200078f10ff */
[----:B------:R-:W-:Y:S01]  /*05e0*/  IMAD.IADD R0, R10, 0x1, -R11 ;  /* 0x000000010a007824 */ /* 0x000fe200078e0a0b */
[----:B------:R-:W-:-:S04]  /*05f0*/  @!UP0 UIADD3 UR4, -UR4, 0x100000, URZ ;  /* 0x0010000004048890 */ /* 0x000fc8000fffe13f */
[----:B------:R-:W-:Y:S02]  /*0600*/  @!UP0 USHF.L.U32 UR5, UR4, 0xb, URZ ;  /* 0x0000000b04058899 */ /* 0x000fe4000800063f */
[----:B------:R-:W-:Y:S01]  /*0610*/  @!UP0 USHF.L.U32 UR4, UR4, 0x1, URZ ;  /* 0x0000000104048899 */ /* 0x000fe2000800063f */
[----:B------:R-:W-:Y:S01]  /*0620*/  VIADD R10, R5, 0xffffffff ;  /* 0xffffffff050a7836 */ /* 0x000fe20000000000 */
[----:B------:R-:W-:Y:S02]  /*0630*/  LOP3.LUT R9, R9, 0xfffffffc, RZ, 0xc0, !PT ;  /* 0xfffffffc09097812 */ /* 0x000fe400078ec0ff */
[----:B------:R-:W-:Y:S01]  /*0640*/  ISETP.NE.AND P4, PT, R0, R3, PT ;  /* 0x000000030000720c */ /* 0x000fe20003f85270 */
[----:B-----5:R-:W-:Y:S01]  /*0650*/  @!UP0 ULEA UR6, UR7, UR6, 0x18 ;  /* 0x0000000607068291 */ /* 0x020fe2000f8ec03f */
[----:B------:R-:W-:Y:S01]  /*0660*/  ISETP.GE.U32.AND P6, PT, R10, 0x2, PT ;  /* 0x000000020a00780c */ /* 0x000fe20003fc6070 */
[----:B------:R-:W-:Y:S01]  /*0670*/  IMAD.IADD R0, R2, 0x1, -R9 ;  /* 0x0000000102007824 */ /* 0x000fe200078e0a09 */
[----:B------:R-:W-:Y:S01]  /*0680*/  VOTEU.ALL UP0, P0 ;  /* 0x00000000003f7886 */ /* 0x000fe20000000000 */
[----:B------:R-:W-:Y:S01]  /*0690*/  LOP3.LUT P0, RZ, R8, 0x7, RZ, 0xc0, !PT ;  /* 0x0000000708ff7812 */ /* 0x000fe2000780c0ff */
[----:B0-----:R-:W-:Y:S01]  /*06a0*/  IMAD.MOV R20, RZ, RZ, -R13 ;  /* 0x000000ffff147224 */ /* 0x001fe200078e0a0d */
[----:B------:R-:W-:-:S02]  /*06b0*/  LOP3.LUT R11, R95, 0x7f, RZ, 0xc0, !PT ;  /* 0x0000007f5f0b7812 */ /* 0x000fc400078ec0ff */
[C---:B------:R-:W-:Y:S01]  /*06c0*/  ISETP.NE.AND P1, PT, R0.reuse, 0x3, PT ;  /* 0x000000030000780c */ /* 0x040fe20003f25270 */
[----:B--2---:R-:W-:Y:S01]  /*06d0*/  IMAD R9, R7, R20, R4 ;  /* 0x0000001407097224 */ /* 0x004fe200078e0204 */
[C---:B------:R-:W-:Y:S02]  /*06e0*/  ISETP.LT.U32.AND P0, PT, R19.reuse, 0x8, !P0 ;  /* 0x000000081300780c */ /* 0x040fe40004701070 */
[----:B------:R-:W-:Y:S01]  /*06f0*/  @P4 LEA.HI R2, R19, R19, RZ, 0x1 ;  /* 0x0000001313024211 */ /* 0x000fe200078f08ff */
[----:B------:R-:W0:Y:S02]  /*0700*/  FENCE.VIEW.ASYNC.S ;  /* 0x00000000000073c6 */ /* 0x000e240000000000 */
[----:B0-----:R0:W1:Y:S01]  /*0710*/  @!UP0 SYNCS.EXCH.64 URZ, [UR6+0x50], UR4 ;  /* 0x00005004063f85b2 */ /* 0x0010620008000100 */
[----:B------:R-:W-:Y:S02]  /*0720*/  ISETP.EQ.OR P1, PT, R0, RZ, !P1 ;  /* 0x000000ff0000720c */ /* 0x000fe40004f22670 */
[----:B------:R-:W-:-:S02]  /*0730*/  @P4 SHF.R.S32.HI R2, RZ, 0x1, R2 ;  /* 0x00000001ff024819 */ /* 0x000fc40000011402 */
[----:B------:R-:W-:Y:S02]  /*0740*/  ISETP.EQ.AND P1, PT, R5, RZ, P1 ;  /* 0x000000ff0500720c */ /* 0x000fe40000f22270 */
[----:B------:R-:W-:Y:S02]  /*0750*/  @P4 ISETP.NE.AND P5, PT, R2, R9, PT ;  /* 0x000000090200420c */ /* 0x000fe40003fa5270 */
[----:B------:R-:W-:Y:S02]  /*0760*/  SEL R9, RZ, 0x1, !P0 ;  /* 0x00000001ff097807 */ /* 0x000fe40004000000 */
[----:B------:R-:W-:Y:S02]  /*0770*/  @P4 SEL R22, RZ, 0x1, P5 ;  /* 0x00000001ff164807 */ /* 0x000fe40002800000 */
[----:B------:R-:W-:Y:S02]  /*0780*/  SEL R18, RZ, 0x1, !P1 ;  /* 0x00000001ff127807 */ /* 0x000fe40004800000 */
[----:B------:R-:W-:Y:S01]  /*0790*/  LOP3.LUT R22, R22, R9, RZ, 0xc0, !PT ;  /* 0x0000000916167212 */ /* 0x000fe200078ec0ff */
[----:B------:R0:W2:Y:S01]  /*07a0*/  @!UP1 SYNCS.EXCH.64 URZ, [UR6+0x58], UR4 ;  /* 0x00005804063f95b2 */ /* 0x0000a20008000100 */
[----:B------:R-:W-:Y:S01]  /*07b0*/  SEL R18, R18, 0x2, P6 ;  /* 0x0000000212127807 */ /* 0x000fe20003000000 */
[----:B------:R-:W-:Y:S01]  /*07c0*/  NOP ;  /* 0x0000000000007918 */ /* 0x000fe20000000000 */
[----:B------:R-:W-:Y:S05]  /*07d0*/  @!P2 BRA `(.L_x_3) ;  /* 0x000000000008a947 */ /* 0x000fea0003800000 */
[----:B-12-4-:R-:W-:Y:S01]  /*07e0*/  UCGABAR_ARV ;  /* 0x00000000000079c7 */ /* 0x016fe20008000000 */
[----:B------:R-:W-:Y:S05]  /*07f0*/  BRA `(.L_x_4) ;  /* 0x0000000000047947 */ /* 0x000fea0003800000 */
.L_x_3:
[----:B-12-4-:R-:W-:Y:S01]  /*0800*/  NOP ;  /* 0x0000000000007918 */ /* 0x016fe20000000000 */
.L_x_4:
[----:B------:R-:W1:Y:S01]  /*0810*/  LDC R2, c[0x0][0x65c] ;  /* 0x00019700ff027b82 */ /* 0x000e620000000800 */
[----:B------:R-:W-:Y:S02]  /*0820*/  IMAD.U32 R8, RZ, RZ, UR8 ;  /* 0x00000008ff087e24 */ /* 0x000fe4000f8e00ff */
[----:B------:R-:W-:Y:S01]  /*0830*/  IMAD.MOV.U32 R9, RZ, RZ, RZ ;  /* 0x000000ffff097224 */ /* 0x000fe200078e00ff */
[----:B-1----:R-:W-:-:S04]  /*0840*/  ISETP.NE.AND P1, PT, R2, 0x1, PT ;  /* 0x000000010200780c */ /* 0x002fc80003f25270 */
[----:B------:R-:W-:-:S09]  /*0850*/  P2R R5, PR, RZ, 0x2 ;  /* 0x00000002ff057803 */ /* 0x000fd20000000000 */
[----:B------:R-:W1:Y:S01]  /*0860*/  @P1 LDC R17, c[0x0][0x10] ;  /* 0x00000400ff111b82 */ /* 0x000e620000000800 */
[----:B------:R-:W-:Y:S02]  /*0870*/  @P1 IMAD.MOV.U32 R5, RZ, RZ, RZ ;  /* 0x000000ffff051224 */ /* 0x000fe400078e00ff */
[----:B------:R-:W-:-:S05]  /*0880*/  @P1 IMAD.MOV.U32 R15, RZ, RZ, RZ ;  /* 0x000000ffff0f1224 */ /* 0x000fca00078e00ff */
[----:B------:R-:W2:Y:S01]  /*0890*/  @!P1 LDC R13, c[0x0][0xc] ;  /* 0x00000300ff0d9b82 */ /* 0x000ea20000000800 */
[----:B0-----:R-:W-:Y:S01]  /*08a0*/  ULDC UR4, c[0x0][0xc] ;  /* 0x0000030000047ab9 */ /* 0x001fe20000000800 */
[----:B------:R-:W-:Y:S01]  /*08b0*/  ULDC UR5, c[0x0][0x10] ;  /* 0x0000040000057ab9 */ /* 0x000fe20000000800 */
[----:B------:R-:W-:Y:S01]  /*08c0*/  ULDC UR6, c[0x0][0x14] ;  /* 0x0000050000067ab9 */ /* 0x000fe20000000800 */
[----:B------:R-:W-:-:S04]  /*08d0*/  UIMAD.WIDE.U32 UR4, UR4, UR5, URZ ;  /* 0x00000005040472a5 */ /* 0x000fc8000f8e003f */
[----:B------:R-:W-:Y:S02]  /*08e0*/  UIMAD.WIDE.U32 UR36, UR4, UR6, URZ ;  /* 0x00000006042472a5 */ /* 0x000fe4000f8e003f */
[----:B------:R-:W-:-:S04]  /*08f0*/  UIMAD UR42, UR5, UR6, URZ ;  /* 0x00000006052a72a4 */ /* 0x000fc8000f8e023f */
[----:B------:R-:W-:Y:S01]  /*0900*/  UIADD3 UR42, UR37, UR42, URZ ;  /* 0x0000002a252a7290 */ /* 0x000fe2000fffe03f */
[----:B-1----:R-:W-:-:S04]  /*0910*/  @P1 IMAD.WIDE.U32 R16, R17, UR8, R4 ;  /* 0x0000000811101c25 */ /* 0x002fc8000f8e0004 */
[----:B------:R-:W-:Y:S02]  /*0920*/  @P1 IMAD.IADD R17, R17, 0x1, R15 ;  /* 0x0000000111111824 */ /* 0x000fe400078e020f */
[----:B--2---:R-:W-:-:S04]  /*0930*/  @!P1 IMAD.WIDE.U32 R8, R4, R13, R8 ;  /* 0x0000000d04089225 */ /* 0x004fc800078e0008 */
[----:B------:R-:W-:Y:S02]  /*0940*/  @!P1 IMAD.MOV.U32 R16, RZ, RZ, R8 ;  /* 0x000000ffff109224 */ /* 0x000fe400078e0008 */
[----:B------:R-:W-:Y:S01]  /*0950*/  @!P1 IMAD.MOV.U32 R17, RZ, RZ, R9 ;  /* 0x000000ffff119224 */ /* 0x000fe200078e0009 */
[----:B------:R-:W-:Y:S06]  /*0960*/  @!P2 BRA `(.L_x_5) ;  /* 0x00000000000ca947 */ /* 0x000fec0003800000 */
[----:B------:R-:W-:Y:S01]  /*0970*/  UCGABAR_WAIT ;  /* 0x0000000000007dc7 */ /* 0x000fe20008000000 */
[----:B------:R-:W-:Y:S01]  /*0980*/  CCTL.IVALL ;  /* 0x00000000ff00798f */ /* 0x000fe20002000000 */
[----:B------:R-:W-:Y:S05]  /*0990*/  BRA `(.L_x_6) ;  /* 0x0000000000047947 */ /* 0x000fea0003800000 */
.L_x_5:
[----:B------:R-:W-:Y:S06]  /*09a0*/  BAR.SYNC.DEFER_BLOCKING 0x0 ;  /* 0x0000000000007b1d */ /* 0x000fec0000010000 */
.L_x_6:
[----:B------:R-:W-:Y:S05]  /*09b0*/  @!P3 BRA `(.L_x_7) ;  /* 0x0000005c0098b947 */ /* 0x000fea0003800000 */
[----:B------:R-:W-:-:S13]  /*09c0*/  ISETP.GT.U32.AND P0, PT, R10, 0x1, PT ;  /* 0x000000010a00780c */ /* 0x000fda0003f04070 */
[----:B------:R-:W-:Y:S05]  /*09d0*/  @P0 EXIT ;  /* 0x000000000000094d */ /* 0x000fea0003800000 */
[----:B------:R-:W-:Y:S01]  /*09e0*/  ULDC.64 UR4, c[0x0][0x650] ;  /* 0x0001940000047ab9 */ /* 0x000fe20000000a00 */
[----:B------:R-:W-:Y:S01]  /*09f0*/  PRMT R0, RZ, 0x7610, R0 ;  /* 0x00007610ff007816 */ /* 0x000fe20000000000 */
[----:B------:R-:W-:Y:S01]  /*0a00*/  IMAD.MOV.U32 R103, RZ, RZ, -0x1 ;  /* 0xffffffffff677424 */ /* 0x000fe200078e00ff */
[----:B------:R-:W-:Y:S01]  /*0a10*/  ISETP.GE.U32.AND P0, PT, R16, UR4, PT ;  /* 0x0000000410007c0c */ /* 0x000fe2000bf06070 */
[----:B------:R-:W-:Y:S02]  /*0a20*/  IMAD.MOV.U32 R100, RZ, RZ, -0x1 ;  /* 0xffffffffff647424 */ /* 0x000fe400078e00ff */
[----:B------:R-:W-:Y:S01]  /*0a30*/  IMAD.MOV.U32 R101, RZ, RZ, -0x1 ;  /* 0xffffffffff657424 */ /* 0x000fe200078e00ff */
[----:B------:R-:W-:-:S13]  /*0a40*/  ISETP.GE.U32.AND.EX P0, PT, R17, UR5, PT, P0 ;  /* 0x0000000511007c0c */ /* 0x000fda000bf06100 */
[----:B------:R-:W-:Y:S05]  /*0a50*/  @P0 BRA `(.L_x_8) ;  /* 0x0000000400280947 */ /* 0x000fea0003800000 */
[----:B------:R-:W0:Y:S01]  /*0a60*/  LDC.64 R24, c[0x0][0x628] ;  /* 0x00018a00ff187b82 */ /* 0x000e220000000a00 */
[----:B------:R-:W-:Y:S02]  /*0a70*/  IMAD.MOV.U32 R8, RZ, RZ, R16 ;  /* 0x000000ffff087224 */ /* 0x000fe400078e0010 */
[----:B------:R-:W-:-:S05]  /*0a80*/  IMAD.MOV.U32 R9, RZ, RZ, R17 ;  /* 0x000000ffff097224 */ /* 0x000fca00078e0011 */
[----:B------:R-:W1:Y:S08]  /*0a90*/  LDC R0, c[0x0][0x630] ;  /* 0x00018c00ff007b82 */ /* 0x000e700000000800 */
[----:B------:R-:W2:Y:S01]  /*0aa0*/  LDC.64 R26, c[0x0][0x620] ;  /* 0x00018800ff1a7b82 */ /* 0x000ea20000000a00 */
[----:B0-----:R-:W-:-:S04]  /*0ab0*/  ISETP.NE.U32.AND P0, PT, R24, RZ, PT ;  /* 0x000000ff1800720c */ /* 0x001fc80003f05070 */
[----:B------:R-:W-:-:S13]  /*0ac0*/  ISETP.NE.AND.EX P0, PT, R25, RZ, PT, P0 ;  /* 0x000000ff1900720c */ /* 0x000fda0003f05300 */
[----:B-12---:R-:W-:Y:S05]  /*0ad0*/  @!P0 BRA `(.L_x_9) ;  /* 0x0000000000288947 */ /* 0x006fea0003800000 */
[----:B------:R-:W0:Y:S02]  /*0ae0*/  LDC R15, c[0x0][0x634] ;  /* 0x00018d00ff0f7b82 */ /* 0x000e240000000800 */
[----:B0-----:R-:W-:-:S05]  /*0af0*/  IADD3 R15, P0, R16, R15, RZ ;  /* 0x0000000f100f7210 */ /* 0x001fca0007f1e0ff */
[----:B------:R-:W-:-:S04]  /*0b00*/  IMAD.X R21, RZ, RZ, R17, P0 ;  /* 0x000000ffff157224 */ /* 0x000fc800000e0611 */
[----:B------:R-:W-:-:S04]  /*0b10*/  IMAD.WIDE.U32 R8, R21, R24, RZ ;  /* 0x0000001815087225 */ /* 0x000fc800078e00ff */
[----:B------:R-:W-:-:S04]  /*0b20*/  IMAD.WIDE.U32 R12, P0, R15, R25, R8 ;  /* 0x000000190f0c7225 */ /* 0x000fc80007800008 */
[----:B------:R-:W-:-:S04]  /*0b30*/  IMAD.WIDE.U32 R8, R15, R24, RZ ;  /* 0x000000180f087225 */ /* 0x000fc800078e00ff */
[----:B------:R-:W-:Y:S01]  /*0b40*/  IMAD.X R15, RZ, RZ, RZ, P0 ;  /* 0x000000ffff0f7224 */ /* 0x000fe200000e06ff */
[----:B------:R-:W-:Y:S01]  /*0b50*/  IADD3 RZ, P0, R9, R12, RZ ;  /* 0x0000000c09ff7210 */ /* 0x000fe20007f1e0ff */
[----:B------:R-:W-:-:S04]  /*0b60*/  IMAD.MOV.U32 R14, RZ, RZ, R13 ;  /* 0x000000ffff0e7224 */ /* 0x000fc800078e000d */
[----:B------:R-:W-:-:S08]  /*0b70*/  IMAD.WIDE.U32.X R8, R21, R25, R14, P0 ;  /* 0x0000001915087225 */ /* 0x000fd000000e040e */
.L_x_9:
[----:B------:R-:W0:Y:S01]  /*0b80*/  LDC.64 R28, c[0x0][0x640] ;  /* 0x00019000ff1c7b82 */ /* 0x000e220000000a00 */
[--C-:B------:R-:W-:Y:S01]  /*0b90*/  SHF.R.U64 R101, R8, R0, R9.reuse ;  /* 0x0000000008657219 */ /* 0x100fe20000001209 */
[----:B------:R-:W-:Y:S01]  /*0ba0*/  IMAD R20, R7, R20, R4 ;  /* 0x0000001407147224 */ /* 0x000fe200078e0204 */
[----:B------:R-:W-:Y:S02]  /*0bb0*/  SHF.R.U32.HI R0, RZ, R0, R9 ;  /* 0x00000000ff007219 */ /* 0x000fe40000011609 */
[----:B------:R-:W-:-:S03]  /*0bc0*/  IADD3 R5, P0, RZ, -R101, RZ ;  /* 0x80000065ff057210 */ /* 0x000fc60007f1e0ff */
[----:B------:R-:W1:Y:S02]  /*0bd0*/  LDC R12, c[0x0][0x618] ;  /* 0x00018600ff0c7b82 */ /* 0x000e640000000800 */
[----:B------:R-:W-:-:S04]  /*0be0*/  IMAD.X R9, RZ, RZ, ~R0, P0 ;  /* 0x000000ffff097224 */ /* 0x000fc800000e0e00 */
[-C--:B------:R-:W-:Y:S02]  /*0bf0*/  IMAD R0, R9, R26.reuse, RZ ;  /* 0x0000001a09007224 */ /* 0x080fe400078e02ff */
[----:B------:R-:W2:Y:S01]  /*0c00*/  LDC R14, c[0x0][0x608] ;  /* 0x00018200ff0e7b82 */ /* 0x000ea20000000800 */
[----:B------:R-:W-:-:S04]  /*0c10*/  IMAD.WIDE.U32 R8, R5, R26, R16 ;  /* 0x0000001a05087225 */ /* 0x000fc800078e0010 */
[----:B------:R-:W-:Y:S02]  /*0c20*/  IMAD R5, R5, R27, R0 ;  /* 0x0000001b05057224 */ /* 0x000fe400078e0200 */
[----:B------:R-:W-:Y:S01]  /*0c30*/  IMAD.MOV.U32 R27, RZ, RZ, 0x1 ;  /* 0x00000001ff1b7424 */ /* 0x000fe200078e00ff */
[----:B------:R-:W3:Y:S01]  /*0c40*/  LDC R24, c[0x0][0x658] ;  /* 0x00019600ff187b82 */ /* 0x000ee20000000800 */
[----:B------:R-:W-:Y:S01]  /*0c50*/  IMAD.IADD R5, R9, 0x1, R5 ;  /* 0x0000000109057824 */ /* 0x000fe200078e0205 */
[----:B0-----:R-:W-:Y:S01]  /*0c60*/  ISETP.NE.U32.AND P0, PT, R28, RZ, PT ;  /* 0x000000ff1c00720c */ /* 0x001fe20003f05070 */
[----:B------:R-:W-:-:S03]  /*0c70*/  IMAD.MOV.U32 R9, RZ, RZ, -0x1 ;  /* 0xffffffffff097424 */ /* 0x000fc600078e00ff */
[----:B------:R-:W-:Y:S02]  /*0c80*/  ISETP.NE.AND.EX P0, PT, R29, RZ, PT, P0 ;  /* 0x000000ff1d00720c */ /* 0x000fe40003f05300 */
[----:B------:R-:W0:Y:S01]  /*0c90*/  LDC R21, c[0x0][0x600] ;  /* 0x00018000ff157b82 */ /* 0x000e220000000800 */
[-CC-:B-1----:R-:W-:Y:S02]  /*0ca0*/  SHF.R.U64 R10, R8, R12.reuse, R5.reuse ;  /* 0x0000000c080a7219 */ /* 0x182fe40000001205 */
[----:B------:R-:W-:-:S05]  /*0cb0*/  SHF.R.U32.HI R5, RZ, R12, R5 ;  /* 0x0000000cff057219 */ /* 0x000fca0000011605 */
[----:B------:R-:W1:Y:S01]  /*0cc0*/  LDC R23, c[0x0][0x648] ;  /* 0x00019200ff177b82 */ /* 0x000e620000000800 */
[-CC-:B--2---:R-:W-:Y:S02]  /*0cd0*/  SHF.R.U64 R30, R10, R14.reuse, R5.reuse ;  /* 0x0000000e0a1e7219 */ /* 0x184fe40000001205 */
[----:B------:R-:W-:-:S05]  /*0ce0*/  SHF.R.U32.HI R5, RZ, R14, R5 ;  /* 0x0000000eff057219 */ /* 0x000fca0000011605 */
[----:B------:R-:W2:Y:S01]  /*0cf0*/  LDC R25, c[0x0][0x638] ;  /* 0x00018e00ff197b82 */ /* 0x000ea20000000800 */
[-CC-:B---3--:R-:W-:Y:S02]  /*0d00*/  SHF.R.U64 R14, R30, R24.reuse, R5.reuse ;  /* 0x000000181e0e7219 */ /* 0x188fe40000001205 */
[-C--:B------:R-:W-:Y:S02]  /*0d10*/  SHF.L.U32 R0, R9, R24.reuse, RZ ;  /* 0x0000001809007219 */ /* 0x080fe400000006ff */
[----:B------:R-:W-:Y:S01]  /*0d20*/  SHF.R.U32.HI R5, RZ, R24, R5 ;  /* 0x00000018ff057219 */ /* 0x000fe20000011605 */
[----:B------:R-:W-:Y:S01]  /*0d30*/  IMAD.MOV.U32 R4, RZ, RZ, R14 ;  /* 0x000000ffff047224 */ /* 0x000fe200078e000e */
[----:B------:R-:W-:Y:S01]  /*0d40*/  LOP3.LUT R7, RZ, R0, RZ, 0x33, !PT ;  /* 0x00000000ff077212 */ /* 0x000fe200078e33ff */
[----:B------:R-:W3:Y:S01]  /*0d50*/  LDC R26, c[0x0][0x610] ;  /* 0x00018400ff1a7b82 */ /* 0x000ee20000000800 */
[----:B------:R-:W-:Y:S05]  /*0d60*/  @!P0 BRA `(.L_x_10) ;  /* 0x0000000000288947 */ /* 0x000fea0003800000 */
[----:B------:R-:W4:Y:S02]  /*0d70*/  LDC R13, c[0x0][0x64c] ;  /* 0x00019300ff0d7b82 */ /* 0x000f240000000800 */
[----:B----4-:R-:W-:-:S05]  /*0d80*/  IADD3 R13, P0, R14, R13, RZ ;  /* 0x0000000d0e0d7210 */ /* 0x010fca0007f1e0ff */
        /* <DEDUP_REMOVED lines=8> */
.L_x_10:
[----:B-1----:R-:W-:Y:S01]  /*0e10*/  SHF.R.U64 R4, R4, R23, R5 ;  /* 0x0000001704047219 */ /* 0x002fe20000001205 */
[----:B0-----:R-:W-:Y:S01]  /*0e20*/  VIADD R5, R21, 0xffffffff ;  /* 0xffffffff15057836 */ /* 0x001fe20000000000 */
[----:B------:R-:W-:Y:S02]  /*0e30*/  SHF.L.U32 R0, R27, R24, RZ ;  /* 0x000000181b007219 */ /* 0x000fe400000006ff */
[----:B------:R-:W-:Y:S01]  /*0e40*/  LOP3.LUT R7, R30, R7, RZ, 0xc0, !PT ;  /* 0x000000071e077212 */ /* 0x000fe200078ec0ff */
[----:B------:R-:W-:Y:S01]  /*0e50*/  IMAD.MOV R8, RZ, RZ, -R4 ;  /* 0x000000ffff087224 */ /* 0x000fe200078e0a04 */
[----:B------:R-:W-:Y:S02]  /*0e60*/  SEL R3, R3, R20, !P1 ;  /* 0x0000001403037207 */ /* 0x000fe40004800000 */
[----:B------:R-:W-:Y:S01]  /*0e70*/  LOP3.LUT R5, R10, R5, RZ, 0xc0, !PT ;  /* 0x000000050a057212 */ /* 0x000fe200078ec0ff */
[----:B------:R-:W-:Y:S02]  /*0e80*/  IMAD R4, R0, R4, R7 ;  /* 0x0000000400047224 */ /* 0x000fe400078e0207 */
[----:B--2---:R-:W-:-:S02]  /*0e90*/  IMAD R0, R8, R25, R14 ;  /* 0x0000001908007224 */ /* 0x004fc400078e020e */
[----:B---3--:R-:W-:Y:S02]  /*0ea0*/  IMAD R3, R4, R26, R3 ;  /* 0x0000001a04037224 */ /* 0x008fe400078e0203 */
[----:B------:R-:W-:Y:S02]  /*0eb0*/  IMAD.MOV.U32 R7, RZ, RZ, 0x1 ;  /* 0x00000001ff077424 */ /* 0x000fe400078e00ff */
[----:B------:R-:W-:-:S03]  /*0ec0*/  IMAD R4, R0, R21, R5 ;  /* 0x0000001500047224 */ /* 0x000fc600078e0205 */
[----:B------:R-:W-:Y:S02]  /*0ed0*/  PRMT R0, R7, 0x7610, R0 ;  /* 0x0000761007007816 */ /* 0x000fe40000000000 */
[----:B------:R-:W-:Y:S02]  /*0ee0*/  SEL R100, R4, R3, !P1 ;  /* 0x0000000304647207 */ /* 0x000fe40004800000 */
[----:B------:R-:W-:-:S07]  /*0ef0*/  SEL R103, R3, R4, !P1 ;  /* 0x0000000403677207 */ /* 0x000fce0004800000 */
.L_x_8:
[----:B------:R-:W-:-:S08]  /*0f00*/  NOP ;  /* 0x0000000000007918 */ /* 0x000fd00000000000 */
[----:B------:R-:W0:Y:S02]  /*0f10*/  USETMAXREG.TRY_ALLOC.CTAPOOL UP0, 0xe8 ;  /* 0x000000e8000079c8 */ /* 0x000e240008000600 */
[----:B0-----:R-:W-:-:S13]  /*0f20*/  PLOP3.LUT P0, PT, PT, PT, UP0, 0x80, 0x0 ;  /* 0x000000000000781c */ /* 0x001fda0003f0f008 */
[----:B------:R-:W-:Y:S05]  /*0f30*/  @!P0 BRA `(.L_x_8) ;  /* 0xfffffffc00f08947 */ /* 0x000fea000383ffff */
[----:B------:R-:W-:Y:S01]  /*0f40*/  ULDC.64 UR4, c[0x0][0x598] ;  /* 0x0001660000047ab9 */ /* 0x000fe20000000a00 */
[----:B------:R-:W-:Y:S01]  /*0f50*/  ULDC.64 UR38, c[0x0][0x208] ;  /* 0x0000820000267ab9 */ /* 0x000fe20000000a00 */
[----:B------:R-:W-:-:S04]  /*0f60*/  ISETP.NE.U32.AND P0, PT, RZ, UR4, PT ;  /* 0x00000004ff007c0c */ /* 0x000fc8000bf05070 */
[----:B------:R-:W-:-:S13]  /*0f70*/  ISETP.NE.AND.EX P0, PT, RZ, UR5, PT, P0 ;  /* 0x00000005ff007c0c */ /* 0x000fda000bf05300 */
[----:B------:R-:W-:Y:S05]  /*0f80*/  @!P0 BRA `(.L_x_11) ;  /* 0x00000000001c8947 */ /* 0x000fea0003800000 */
[----:B------:R-:W0:Y:S02]  /*0f90*/  LDC.64 R4, c[0x0][0x598] ;  /* 0x00016600ff047b82 */ /* 0x000e240000000a00 */
[----:B0-----:R-:W2:Y:S02]  /*0fa0*/  LDG.E.64 R4, desc[UR38][R4.64] ;  /* 0x0000002604047981 */ /* 0x001ea4000c1e1b00 */
[----:B--2---:R-:W-:-:S04]  /*0fb0*/  ISETP.NE.U32.AND P0, PT, R4, RZ, PT ;  /* 0x000000ff0400720c */ /* 0x004fc80003f05070 */
[----:B------:R-:W-:-:S13]  /*0fc0*/  ISETP.NE.AND.EX P0, PT, R5, RZ, PT, P0 ;  /* 0x000000ff0500720c */ /* 0x000fda0003f05300 */
[----:B------:R-:W-:Y:S05]  /*0fd0*/  @!P0 BRA `(.L_x_11) ;  /* 0x0000000000088947 */ /* 0x000fea0003800000 */
[----:B------:R0:W5:Y:S01]  /*0fe0*/  LD.E R23, desc[UR38][R4.64] ;  /* 0x0000002604177980 */ /* 0x000162000c101900 */
[----:B------:R-:W-:Y:S05]  /*0ff0*/  BRA `(.L_x_12) ;  /* 0x0000000000247947 */ /* 0x000fea0003800000 */
.L_x_11:
[----:B------:R-:W-:Y:S02]  /*1000*/  ULDC.64 UR4, c[0x0][0x588] ;  /* 0x0001620000047ab9 */ /* 0x000fe40000000a00 */
[----:B------:R-:W-:-:S04]  /*1010*/  ISETP.NE.U32.AND P0, PT, RZ, UR4, PT ;  /* 0x00000004ff007c0c */ /* 0x000fc8000bf05070 */
[----:B------:R-:W-:-:S13]  /*1020*/  ISETP.NE.AND.EX P0, PT, RZ, UR5, PT, P0 ;  /* 0x00000005ff007c0c */ /* 0x000fda000bf05300 */
[----:B------:R-:W-:Y:S05]  /*1030*/  @!P0 BRA `(.L_x_13) ;  /* 0x00000000000c8947 */ /* 0x000fea0003800000 */
[----:B------:R-:W0:Y:S02]  /*1040*/  LDC.64 R4, c[0x0][0x588] ;  /* 0x00016200ff047b82 */ /* 0x000e240000000a00 */
[----:B0-----:R1:W5:Y:S01]  /*1050*/  LDG.E R23, desc[UR38][R4.64] ;  /* 0x0000002604177981 */ /* 0x001362000c1e1900 */
[----:B------:R-:W-:Y:S05]  /*1060*/  BRA `(.L_x_12) ;  /* 0x0000000000087947 */ /* 0x000fea0003800000 */
.L_x_13:
[----:B------:R-:W-:Y:S02]  /*1070*/  ULDC UR4, c[0x0][0x580] ;  /* 0x0001600000047ab9 */ /* 0x000fe40000000800 */
[----:B------:R-:W-:-:S07]  /*1080*/  IMAD.U32 R23, RZ, RZ, UR4 ;  /* 0x00000004ff177e24 */ /* 0x000fce000f8e00ff */
.L_x_12:
[----:B------:R-:W-:Y:S02]  /*1090*/  ULDC.64 UR4, c[0x0][0x5a0] ;  /* 0x0001680000047ab9 */ /* 0x000fe40000000a00 */
[----:B------:R-:W-:-:S04]  /*10a0*/  ISETP.NE.U32.AND P0, PT, RZ, UR4, PT ;  /* 0x00000004ff007c0c */ /* 0x000fc8000bf05070 */
[----:B------:R-:W-:-:S13]  /*10b0*/  ISETP.NE.AND.EX P0, PT, RZ, UR5, PT, P0 ;  /* 0x00000005ff007c0c */ /* 0x000fda000bf05300 */
[----:B------:R-:W-:Y:S05]  /*10c0*/  @!P0 BRA `(.L_x_14) ;  /* 0x00000000001c8947 */ /* 0x000fea0003800000 */
[----:B01----:R-:W0:Y:S02]  /*10d0*/  LDC.64 R4, c[0x0][0x5a0] ;  /* 0x00016800ff047b82 */ /* 0x003e240000000a00 */
[----:B0-----:R-:W2:Y:S02]  /*10e0*/  LDG.E.64 R4, desc[UR38][R4.64] ;  /* 0x0000002604047981 */ /* 0x001ea4000c1e1b00 */
[----:B--2---:R-:W-:-:S04]  /*10f0*/  ISETP.NE.U32.AND P0, PT, R4, RZ, PT ;  /* 0x000000ff0400720c */ /* 0x004fc80003f05070 */
[----:B------:R-:W-:-:S13]  /*1100*/  ISETP.NE.AND.EX P0, PT, R5, RZ, PT, P0 ;  /* 0x000000ff0500720c */ /* 0x000fda0003f05300 */
[----:B------:R-:W-:Y:S05]  /*1110*/  @!P0 BRA `(.L_x_14) ;  /* 0x0000000000088947 */ /* 0x000fea0003800000 */
[----:B------:R0:W5:Y:S01]  /*1120*/  LD.E R90, desc[UR38][R4.64] ;  /* 0x00000026045a7980 */ /* 0x000162000c101900 */
[----:B------:R-:W-:Y:S05]  /*1130*/  BRA `(.L_x_15) ;  /* 0x0000000000247947 */ /* 0x000fea0003800000 */
.L_x_14:
[----:B------:R-:W-:Y:S02]  /*1140*/  ULDC.64 UR4, c[0x0][0x590] ;  /* 0x0001640000047ab9 */ /* 0x000fe40000000a00 */
[----:B------:R-:W-:-:S04]  /*1150*/  ISETP.NE.U32.AND P0, PT, RZ, UR4, PT ;  /* 0x00000004ff007c0c */ /* 0x000fc8000bf05070 */
[----:B------:R-:W-:-:S13]  /*1160*/  ISETP.NE.AND.EX P0, PT, RZ, UR5, PT, P0 ;  /* 0x00000005ff007c0c */ /* 0x000fda000bf05300 */
[----:B------:R-:W-:Y:S05]  /*1170*/  @!P0 BRA `(.L_x_16) ;  /* 0x00000000000c8947 */ /* 0x000fea0003800000 */
[----:B------:R-:W2:Y:S02]  /*1180*/  LDC.64 R90, c[0x0][0x590] ;  /* 0x00016400ff5a7b82 */ /* 0x000ea40000000a00 */
[----:B--2---:R2:W5:Y:S01]  /*1190*/  LDG.E R90, desc[UR38][R90.64] ;  /* 0x000000265a5a7981 */ /* 0x004562000c1e1900 */
[----:B------:R-:W-:Y:S05]  /*11a0*/  BRA `(.L_x_15) ;  /* 0x0000000000087947 */ /* 0x000fea0003800000 */
.L_x_16:
[----:B------:R-:W-:Y:S02]  /*11b0*/  ULDC UR4, c[0x0][0x584] ;  /* 0x0001610000047ab9 */ /* 0x000fe40000000800 */
[----:B------:R-:W-:-:S07]  /*11c0*/  IMAD.U32 R90, RZ, RZ, UR4 ;  /* 0x00000004ff5a7e24 */ /* 0x000fce000f8e00ff */
.L_x_15:
[----:B------:R-:W-:-:S13]  /*11d0*/  LOP3.LUT P0, RZ, R0, 0xff, RZ, 0xc0, !PT ;  /* 0x000000ff00ff7812 */ /* 0x000fda000780c0ff */
[----:B------:R-:W-:Y:S05]  /*11e0*/  @!P0 EXIT ;  /* 0x000000000000894d */ /* 0x000fea0003800000 */
[----:B------:R-:W3:Y:S01]  /*11f0*/  LDC R93, c[0x0][0x658] ;  /* 0x00019600ff5d7b82 */ /* 0x000ee20000000800 */
[----:B------:R-:W-:Y:S01]  /*1200*/  ULDC.64 UR6, c[0x0][0x288] ;  /* 0x0000a20000067ab9 */ /* 0x000fe20000000a00 */
[----:B------:R-:W-:Y:S01]  /*1210*/  LOP3.LUT R6, R6, 0x1, RZ, 0xc0, !PT ;  /* 0x0000000106067812 */ /* 0x000fe200078ec0ff */
[----:B------:R-:W-:Y:S01]  /*1220*/  UIADD3 UR4, UR7, 0x3f, URZ ;  /* 0x0000003f07047890 */ /* 0x000fe2000fffe03f */
[----:B------:R-:W-:Y:S01]  /*1230*/  SHF.R.U32.HI R0, RZ, 0x2, R95 ;  /* 0x00000002ff007819 */ /* 0x000fe2000001165f */
[----:B------:R-:W-:Y:S01]  /*1240*/  IMAD.U32 R3, RZ, RZ, UR6 ;  /* 0x00000006ff037e24 */ /* 0x000fe2000f8e00ff */
[----:B------:R-:W-:Y:S01]  /*1250*/  SHF.R.U32.HI R11, RZ, 0x1, R11 ;  /* 0x00000001ff0b7819 */ /* 0x000fe2000001160b */
[----:B------:R-:W-:Y:S01]  /*1260*/  USHF.R.S32.HI UR5, URZ, 0x1f, UR4 ;  /* 0x0000001f3f057899 */ /* 0x000fe20008011404 */
[----:B01----:R-:W0:Y:S01]  /*1270*/  LDC.64 R4, c[0x0][0x5c8] ;  /* 0x00017200ff047b82 */ /* 0x003e220000000a00 */
[----:B------:R-:W-:Y:S01]  /*1280*/  LOP3.LUT R94, R95, 0x3, RZ, 0xc0, !PT ;  /* 0x000000035f5e7812 */ /* 0x000fe200078ec0ff */
[----:B------:R-:W-:Y:S01]  /*1290*/  IMAD.SHL.U32 R7, R6, 0x40, RZ ;  /* 0x0000004006077824 */ /* 0x000fe200078e00ff */
[----:B------:R-:W-:Y:S01]  /*12a0*/  LOP3.LUT R0, R0, 0x7, RZ, 0xc0, !PT ;  /* 0x0000000700007812 */ /* 0x000fe200078ec0ff */
[----:B------:R-:W-:Y:S01]  /*12b0*/  ULEA.HI UR5, UR5, UR4, URZ, 0x6 ;  /* 0x0000000405057291 */ /* 0x000fe2000f8f303f */
[----:B------:R-:W-:Y:S01]  /*12c0*/  LOP3.LUT R11, R11, 0x30, RZ, 0xc0, !PT ;  /* 0x000000300b0b7812 */ /* 0x000fe200078ec0ff */
[----:B------:R-:W-:Y:S01]  /*12d0*/  IMAD R94, R94, -0x2, R3 ;  /* 0xfffffffe5e5e7824 */ /* 0x000fe200078e0203 */
[--C-:B------:R-:W-:Y:S01]  /*12e0*/  LOP3.LUT R88, R7, 0x40, R0.reuse, 0xe2, !PT ;  /* 0x0000004007587812 */ /* 0x100fe200078ee200 */
[----:B------:R-:W1:Y:S01]  /*12f0*/  LDC R97, c[0x0][0x600] ;  /* 0x00018000ff617b82 */ /* 0x000e620000000800 */
[----:B------:R-:W-:Y:S01]  /*1300*/  IADD3 R3, RZ, -R11, -R0 ;  /* 0x8000000bff037210 */ /* 0x000fe20007ffe800 */
[----:B------:R-:W-:Y:S01]  /*1310*/  IMAD.MOV.U32 R0, RZ, RZ, -0x1 ;  /* 0xffffffffff007424 */ /* 0x000fe200078e00ff */
[----:B------:R-:W-:Y:S01]  /*1320*/  USHF.R.S32.HI UR43, URZ, 0x6, UR5 ;  /* 0x000000063f2b7899 */ /* 0x000fe20008011405 */
[----:B------:R-:W-:Y:S01]  /*1330*/  IMAD.MOV.U32 R8, RZ, RZ, 0x1 ;  /* 0x00000001ff087424 */ /* 0x000fe200078e00ff */
[C---:B------:R-:W-:Y:S01]  /*1340*/  LOP3.LUT R96, R95.reuse, 0x80, RZ, 0xc0, !PT ;  /* 0x000000805f607812 */ /* 0x040fe200078ec0ff */
[----:B------:R-:W-:Y:S01]  /*1350*/  IMAD R3, R6, -0x40, R3 ;  /* 0xffffffc006037824 */ /* 0x000fe200078e0203 */
[----:B------:R-:W-:Y:S01]  /*1360*/  UISETP.LT.AND UP0, UPT, UR43, 0x1, UPT ;  /* 0x000000012b00788c */ /* 0x000fe2000bf01270 */
[----:B---3--:R-:W-:Y:S01]  /*1370*/  SHF.L.U32 R0, R0, R93, RZ ;  /* 0x0000005d00007219 */ /* 0x008fe200000006ff */
[----:B------:R-:W-:Y:S01]  /*1380*/  ULDC UR4, c[0x0][0x284] ;  /* 0x0000a10000047ab9 */ /* 0x000fe20000000800 */
[----:B------:R-:W-:Y:S01]  /*1390*/  LOP3.LUT R88, R88, R11, RZ, 0xfc, !PT ;  /* 0x0000000b58587212 */ /* 0x000fe200078efcff */
[----:B------:R-:W-:Y:S01]  /*13a0*/  USEL UR44, UR43, 0x1, UP0 ;  /* 0x000000012b2c7887 */ /* 0x000fe20008000000 */
[----:B------:R-:W-:Y:S01]  /*13b0*/  SHF.L.U32 R93, R8, R93, RZ ;  /* 0x0000005d085d7219 */ /* 0x000fe200000006ff */
[----:B------:R-:W-:Y:S01]  /*13c0*/  IMAD.SHL.U32 R95, R95, 0x2, RZ ;  /* 0x000000025f5f7824 */ /* 0x000fe200078e00ff */
[----:B------:R-:W-:Y:S01]  /*13d0*/  LOP3.LUT R102, R18, 0x1, RZ, 0xfc, !PT ;  /* 0x0000000112667812 */ /* 0x000fe200078efcff */
[----:B------:R-:W-:Y:S01]  /*13e0*/  VIADD R99, R3, UR4 ;  /* 0x0000000403637c36 */ /* 0x000fe20008000000 */
[C---:B0-----:R-:W-:Y:S01]  /*13f0*/  SHF.L.U64.HI R92, R4.reuse, 0x3, R5 ;  /* 0x00000003045c7819 */ /* 0x041fe20000010205 */
[----:B--2---:R-:W-:Y:S01]  /*1400*/  IMAD.SHL.U32 R91, R4, 0x8, RZ ;  /* 0x00000008045b7824 */ /* 0x004fe200078e00ff */
[----:B------:R-:W-:Y:S01]  /*1410*/  SHF.R.U32.HI R96, RZ, 0x7, R96 ;  /* 0x00000007ff607819 */ /* 0x000fe20000011660 */
[----:B------:R-:W-:Y:S01]  /*1420*/  IMAD.MOV.U32 R89, RZ, RZ, RZ ;  /* 0x000000ffff597224 */ /* 0x000fe200078e00ff */
[----:B------:R-:W-:Y:S01]  /*1430*/  LOP3.LUT R98, RZ, R0, RZ, 0x33, !PT ;  /* 0x00000000ff627212 */ /* 0x000fe200078e33ff */
[----:B------:R-:W-:Y:S01]  /*1440*/  UIADD3 UR44, UR43, -UR44, URZ ;  /* 0x8000002c2b2c7290 */ /* 0x000fe2000fffe03f */
[----:B------:R-:W-:Y:S01]  /*1450*/  UMOV UR40, URZ ;  /* 0x0000003f00287c82 */ /* 0x000fe20008000000 */
[----:B-1----:R-:W-:Y:S01]  /*1460*/  VIADD R97, R97, 0xffffffff ;  /* 0xffffffff61617836 */ /* 0x002fe20000000000 */
[----:B------:R-:W-:-:S09]  /*1470*/  UMOV UR41, URZ ;  /* 0x0000003f00297c82 */ /* 0x000fd20008000000 */
.L_x_162:
[----:B0-----:R-:W0:Y:S01]  /*1480*/  SHFL.IDX PT, R0, R96, RZ, 0x1f ;  /* 0x00001fff60007589 */ /* 0x001e2200000e0000 */
[----:B-1----:R-:W1:Y:S01]  /*1490*/  S2UR UR7, SR_CgaCtaId ;  /* 0x00000000000779c3 */ /* 0x002e620000008800 */
[----:B------:R-:W-:Y:S01]  /*14a0*/  UMOV UR6, 0x400 ;  /* 0x0000040000067882 */ /* 0x000fe20000000000 */
[----:B0-----:R-:W-:Y:S01]  /*14b0*/  R2UR UR4, R0 ;  /* 0x00000000000472ca */ /* 0x001fe200000e0000 */
[----:B-1----:R-:W-:-:S12]  /*14c0*/  ULEA UR6, UR7, UR6, 0x18 ;  /* 0x0000000607067291 */ /* 0x002fd8000f8ec03f */
[----:B------:R-:W-:-:S04]  /*14d0*/  ULEA.HI UR5, UR4, UR4, URZ, 0x1 ;  /* 0x0000000404057291 */ /* 0x000fc8000f8f083f */
[----:B------:R-:W-:-:S04]  /*14e0*/  ULOP3.LUT UR5, UR5, 0x7fffe, URZ, 0xc0, !UPT ;  /* 0x0007fffe05057892 */ /* 0x000fc8000f8ec03f */
[----:B------:R-:W-:-:S03]  /*14f0*/  UIADD3 UR5, UR4, -UR5, URZ ;  /* 0x8000000504057290 */ /* 0x000fc6000fffe03f */
[----:B------:R-:W-:Y:S01]  /*1500*/  ULDC UR4, c[0x0][0x28c] ;  /* 0x0000a30000047ab9 */ /* 0x000fe20000000800 */
[----:B------:R-:W-:Y:S01]  /*1510*/  ULEA UR5, UR5, UR6, 0xd ;  /* 0x0000000605057291 */ /* 0x000fe2000f8e683f */
[----:B------:R-:W-:-:S03]  /*1520*/  ISETP.LT.AND P0, PT, RZ, UR4, PT ;  /* 0x00000004ff007c0c */ /* 0x000fc6000bf01270 */
[----:B------:R-:W-:-:S04]  /*1530*/  UIADD3 UR5, UR5, 0x100, URZ ;  /* 0x0000010005057890 */ /* 0x000fc8000fffe03f */
[----:B------:R-:W-:-:S04]  /*1540*/  USHF.R.U32.HI UR5, URZ, 0x4, UR5 ;  /* 0x000000043f057899 */ /* 0x000fc80008011605 */
[----:B------:R-:W-:-:S04]  /*1550*/  ULOP3.LUT UR5, UR5, 0x3fff, URZ, 0xc0, !UPT ;  /* 0x00003fff05057892 */ /* 0x000fc8000f8ec03f */
[----:B------:R-:W-:Y:S01]  /*1560*/  ULOP3.LUT UR45, UR5, 0x10000, URZ, 0xfc, !UPT ;  /* 0x00010000052d7892 */ /* 0x000fe2000f8efc3f */
[----:B--2345:R-:W-:Y:S11]  /*1570*/  @P0 BRA `(.L_x_17) ;  /* 0x0000000000400947 */ /* 0x03cff60003800000 */
[----:B------:R-:W-:Y:S01]  /*1580*/  MOV R0, 0x0 ;  /* 0x0000000000007802 */ /* 0x000fe20000000f00 */
[----:B------:R-:W-:Y:S01]  /*1590*/  ULDC.64 UR4, c[0x4][0x68] ;  /* 0x01001a0000047ab9 */ /* 0x000fe20000000a00 */
[----:B------:R-:W-:Y:S01]  /*15a0*/  ULDC.64 UR6, c[0x4][0x8] ;  /* 0x0100020000067ab9 */ /* 0x000fe20000000a00 */
[----:B------:R-:W-:Y:S01]  /*15b0*/  IMAD.U32 R4, RZ, RZ, UR4 ;  /* 0x00000004ff047e24 */ /* 0x000fe2000f8e00ff */
[----:B------:R0:W1:Y:S01]  /*15c0*/  LDC.64 R14, c[0x4][R0] ;  /* 0x01000000000e7b82 */ /* 0x0000620000000a00 */
[----:B------:R-:W-:Y:S01]  /*15d0*/  IMAD.U32 R5, RZ, RZ, UR5 ;  /* 0x00000005ff057e24 */ /* 0x000fe2000f8e00ff */
[----:B------:R-:W-:Y:S01]  /*15e0*/  ULDC.64 UR4, c[0x4][0x70] ;  /* 0x01001c0000047ab9 */ /* 0x000fe20000000a00 */
[----:B------:R-:W-:Y:S02]  /*15f0*/  IMAD.U32 R10, RZ, RZ, UR6 ;  /* 0x00000006ff0a7e24 */ /* 0x000fe4000f8e00ff */
[----:B------:R-:W-:Y:S02]  /*1600*/  IMAD.U32 R6, RZ, RZ, UR4 ;  /* 0x00000004ff067e24 */ /* 0x000fe4000f8e00ff */
[----:B------:R-:W-:-:S02]  /*1610*/  IMAD.U32 R7, RZ, RZ, UR5 ;  /* 0x00000005ff077e24 */ /* 0x000fc4000f8e00ff */
[----:B------:R-:W-:Y:S02]  /*1620*/  IMAD.U32 R11, RZ, RZ, UR7 ;  /* 0x00000007ff0b7e24 */ /* 0x000fe4000f8e00ff */
[----:B------:R-:W-:Y:S02]  /*1630*/  IMAD.MOV.U32 R8, RZ, RZ, 0x1e1 ;  /* 0x000001e1ff087424 */ /* 0x000fe400078e00ff */
[----:B------:R-:W-:Y:S02]  /*1640*/  IMAD.MOV.U32 R12, RZ, RZ, 0x1 ;  /* 0x00000001ff0c7424 */ /* 0x000fe400078e00ff */
[----:B0-----:R-:W-:-:S07]  /*1650*/  IMAD.MOV.U32 R13, RZ, RZ, RZ ;  /* 0x000000ffff0d7224 */ /* 0x001fce00078e00ff */
[----:B------:R-:W-:-:S07]  /*1660*/  LEPC R20, `(.L_x_17) ;  /* 0x000000001014794e */ /* 0x000fce0000000000 */
[----:B-1---5:R-:W-:Y:S05]  /*1670*/  CALL.ABS.NOINC R14 ;  /* 0x000000000e007343 */ /* 0x022fea0003c00000 */
.L_x_17:
[----:B------:R-:W-:-:S13]  /*1680*/  ISETP.NE.AND P0, PT, R102, 0x3, PT ;  /* 0x000000036600780c */ /* 0x000fda0003f05270 */
[----:B------:R-:W-:Y:S05]  /*1690*/  @!P0 BRA `(.L_x_18) ;  /* 0x0000000000048947 */ /* 0x000fea0003800000 */
[----:B------:R-:W-:Y:S01]  /*16a0*/  BPT.TRAP 0x1 ;  /* 0x000000040000795c */ /* 0x000fe20000300000 */
.L_x_18:
[----:B------:R-:W0:Y:S01]  /*16b0*/  S2UR UR5, SR_CgaCtaId ;  /* 0x00000000000579c3 */ /* 0x000e220000008800 */
[----:B------:R-:W-:Y:S01]  /*16c0*/  UMOV UR4, 0x400 ;  /* 0x0000040000047882 */ /* 0x000fe20000000000 */
[----:B------:R-:W-:Y:S02]  /*16d0*/  IMAD.U32 R0, RZ, RZ, UR40 ;  /* 0x00000028ff007e24 */ /* 0x000fe4000f8e00ff */
[----:B------:R-:W-:-:S03]  /*16e0*/  IMAD.U32 R3, RZ, RZ, UR41 ;  /* 0x00000029ff037e24 */ /* 0x000fc6000f8e00ff */
[----:B------:R-:W-:Y:S01]  /*16f0*/  SHF.L.U32 R0, R0, 0x1f, RZ ;  /* 0x0000001f00007819 */ /* 0x000fe200000006ff */
[----:B0-----:R-:W-:-:S06]  /*1700*/  ULEA UR4, UR5, UR4, 0x18 ;  /* 0x0000000405047291 */ /* 0x001fcc000f8ec03f */
[----:B------:R-:W-:-:S04]  /*1710*/  IMAD.U32 R6, RZ, RZ, UR4 ;  /* 0x00000004ff067e24 */ /* 0x000fc8000f8e00ff */
[----:B------:R-:W-:-:S04]  /*1720*/  IMAD R3, R3, 0x8, R6 ;  /* 0x0000000803037824 */ /* 0x000fc800078e0206 */
[----:B------:R0:W1:Y:S01]  /*1730*/  SYNCS.PHASECHK.TRANS64.TRYWAIT P1, [R3+URZ], R0 ;  /* 0x00000000030075a7 */ /* 0x000062000802017f */
[----:B------:R-:W-:Y:S05]  /*1740*/  @!P0 BRA `(.L_x_19) ;  /* 0x0000000000048947 */ /* 0x000fea0003800000 */
[----:B------:R-:W-:Y:S01]  /*1750*/  BPT.TRAP 0x1 ;  /* 0x000000040000795c */ /* 0x000fe20000300000 */
.L_x_19:
[----:B------:R-:W-:-:S05]  /*1760*/  IMAD.U32 R4, RZ, RZ, UR44 ;  /* 0x0000002cff047e24 */ /* 0x000fca000f8e00ff */
[----:B------:R-:W-:Y:S01]  /*1770*/  ISETP.GE.AND P2, PT, R4, 0x1, PT ;  /* 0x000000010400780c */ /* 0x000fe20003f46270 */
[----:B-1----:R-:W-:-:S12]  /*1780*/  @P1 BRA `(.L_x_20) ;  /* 0x0000000000081947 */ /* 0x002fd80003800000 */
[----:B------:R-:W1:Y:S02]  /*1790*/  SYNCS.PHASECHK.TRANS64.TRYWAIT P1, [R3+URZ], R0 ;  /* 0x00000000030075a7 */ /* 0x000e64000802017f */
[----:B-1----:R-:W-:Y:S05]  /*17a0*/  @!P1 BRA `(.L_x_21) ;  /* 0x0000006400d49947 */ /* 0x002fea0003800000 */
.L_x_20:
[----:B------:R-:W-:Y:S05]  /*17b0*/  WARPSYNC.ALL ;  /* 0x0000000000007948 */ /* 0x000fea0003800000 */
[----:B------:R-:W-:Y:S01]  /*17c0*/  R2UR UR4, R6 ;  /* 0x00000000060472ca */ /* 0x000fe200000e0000 */
[----:B------:R-:W-:Y:S01]  /*17d0*/  ULEA UR5, UR41, UR45, 0xa ;  /* 0x0000002d29057291 */ /* 0x000fe2000f8e503f */
[----:B------:R-:W-:Y:S01]  /*17e0*/  WARPGROUP.ARRIVE ;  /* 0x00000000000079c5 */ /* 0x000fe20000000000 */
[----:B------:R-:W-:Y:S01]  /*17f0*/  UMOV UR9, 0x40000040 ;  /* 0x4000004000097882 */ /* 0x000fe20000000000 */
[----:B------:R-:W-:-:S04]  /*1800*/  UMOV UR11, 0x40000040 ;  /* 0x40000040000b7882 */ /* 0x000fc80000000000 */
[----:B------:R-:W-:-:S05]  /*1810*/  UMOV UR8, UR5 ;  /* 0x0000000500087c82 */ /* 0x000fca0008000000 */
[----:B------:R-:W-:-:S04]  /*1820*/  UIADD3 UR4, UR4, 0x10100, URZ ;  /* 0x0001010004047890 */ /* 0x000fc8000fffe03f */
[----:B------:R-:W-:-:S04]  /*1830*/  USHF.R.U32.HI UR4, URZ, 0x4, UR4 ;  /* 0x000000043f047899 */ /* 0x000fc80008011604 */
[----:B------:R-:W-:-:S04]  /*1840*/  ULOP3.LUT UR4, UR4, 0x3fff, URZ, 0xc0, !UPT ;  /* 0x00003fff04047892 */ /* 0x000fc8000f8ec03f */
[----:B------:R-:W-:-:S04]  /*1850*/  ULOP3.LUT UR4, UR4, 0x2000000, URZ, 0xfc, !UPT ;  /* 0x0200000004047892 */ /* 0x000fc8000f8efc3f */
[----:B------:R-:W-:-:S07]  /*1860*/  ULEA UR6, UR41, UR4, 0xa ;  /* 0x0000000429067291 */ /* 0x000fce000f8e503f */
[----:B------:R-:W-:Y:S02]  /*1870*/  UMOV UR10, UR6 ;  /* 0x00000006000a7c82 */ /* 0x000fe40008000000 */
[----:B------:R-:W-:Y:S01]  /*1880*/  HGMMA.64x128x16.F32 R24, gdesc[UR8].tnspB, RZ, !UPT, gsb0 ;  /* 0x41e00000081879f0 */ /* 0x000fe2000c0008ff */
[----:B------:R-:W-:Y:S02]  /*1890*/  UIADD3 UR8, UR5, 0x2, URZ ;  /* 0x0000000205087890 */ /* 0x000fe4000fffe03f */
[----:B------:R-:W-:Y:S01]  /*18a0*/  UIADD3 UR10, UR6, 0x80, URZ ;  /* 0x00000080060a7890 */ /* 0x000fe2000fffe03f */
[----:B------:R-:W-:Y:S01]  /*18b0*/  UMOV UR9, 0x40000040 ;  /* 0x4000004000097882 */ /* 0x000fe20000000000 */
[----:B------:R-:W-:Y:S01]  /*18c0*/  UMOV UR11, 0x40000040 ;  /* 0x40000040000b7882 */ /* 0x000fe20000000000 */
[----:B------:R-:W-:Y:S02]  /*18d0*/  WARPGROUP.DEPBAR.LE gsb0, 0x0 ;  /* 0x00008000000079c5 */ /* 0x000fe40000010000 */
[----:B------:R-:W-:-:S06]  /*18e0*/  WARPGROUP.ARRIVE ;  /* 0x00000000000079c5 */ /* 0x000fcc0000000000 */
[----:B------:R-:W-:Y:S01]  /*18f0*/  HGMMA.64x128x16.F32 R24, gdesc[UR8].tnspB, R24, gsb0 ;  /* 0x41e00000081879f0 */ /* 0x000fe20008000818 */
        /* <DEDUP_REMOVED lines=13> */
[----:B------:R-:W-:Y:S03]  /*19d0*/  HGMMA.64x128x16.F32 R24, gdesc[UR8].tnspB, R24, gsb0 ;  /* 0x41e00000081879f0 */ /* 0x000fe60008000818 */
[----:B------:R-:W-:Y:S02]  /*19e0*/  WARPGROUP.DEPBAR.LE gsb0, 0x0 ;  /* 0x00008000000079c5 */ /* 0x000fe40000010000 */
[----:B------:R-:W-:Y:S05]  /*19f0*/  @!P2 BRA `(.L_x_22) ;  /* 0x000000040028a947 */ /* 0x000fea0003800000 */
[----:B------:R-:W-:Y:S01]  /*1a00*/  UIADD3 UR5, UR41, 0x1, URZ ;  /* 0x0000000129057890 */ /* 0x000fe2000fffe03f */
[----:B01----:R-:W-:Y:S02]  /*1a10*/  IMAD.U32 R0, RZ, RZ, UR44 ;  /* 0x0000002cff007e24 */ /* 0x003fe4000f8e00ff */
[----:B------:R-:W-:Y:S01]  /*1a20*/  IMAD.U32 R3, RZ, RZ, UR41 ;  /* 0x00000029ff037e24 */ /* 0x000fe2000f8e00ff */
[----:B------:R-:W-:-:S04]  /*1a30*/  UISETP.NE.AND UP0, UPT, UR5, 0x4, UPT ;  /* 0x000000040500788c */ /* 0x000fc8000bf05270 */
[----:B------:R-:W-:Y:S02]  /*1a40*/  USEL UR6, URZ, 0x1, UP0 ;  /* 0x000000013f067887 */ /* 0x000fe40008000000 */
[----:B------:R-:W-:Y:S02]  /*1a50*/  USEL UR5, UR5, URZ, UP0 ;  /* 0x0000003f05057287 */ /* 0x000fe40008000000 */
[----:B------:R-:W-:-:S06]  /*1a60*/  ULOP3.LUT UR6, UR40, UR6, URZ, 0x3c, !UPT ;  /* 0x0000000628067292 */ /* 0x000fcc000f8e3c3f */
[----:B------:R-:W-:-:S07]  /*1a70*/  IMAD.U32 R7, RZ, RZ, UR6 ;  /* 0x00000006ff077e24 */ /* 0x000fce000f8e00ff */
.L_x_29:
[----:B------:R-:W-:Y:S05]  /*1a80*/  @!P0 BRA `(.L_x_23) ;  /* 0x0000000000048947 */ /* 0x000fea0003800000 */
[----:B------:R-:W-:Y:S01]  /*1a90*/  BPT.TRAP 0x1 ;  /* 0x000000040000795c */ /* 0x000fe20000300000 */
.L_x_23:
[----:B------:R-:W0:Y:S01]  /*1aa0*/  S2UR UR7, SR_CgaCtaId ;  /* 0x00000000000779c3 */ /* 0x000e220000008800 */
[----:B------:R-:W-:Y:S01]  /*1ab0*/  UMOV UR6, 0x400 ;  /* 0x0000040000067882 */ /* 0x000fe20000000000 */
[----:B------:R-:W-:Y:S01]  /*1ac0*/  IMAD.U32 R5, RZ, RZ, UR5 ;  /* 0x00000005ff057e24 */ /* 0x000fe2000f8e00ff */
[----:B------:R-:W-:Y:S01]  /*1ad0*/  SHF.L.U32 R4, R7, 0x1f, RZ ;  /* 0x0000001f07047819 */ /* 0x000fe200000006ff */
[----:B0-----:R-:W-:-:S06]  /*1ae0*/  ULEA UR6, UR7, UR6, 0x18 ;  /* 0x0000000607067291 */ /* 0x001fcc000f8ec03f */
[----:B------:R-:W-:-:S04]  /*1af0*/  IMAD.U32 R6, RZ, RZ, UR6 ;  /* 0x00000006ff067e24 */ /* 0x000fc8000f8e00ff */
[----:B------:R-:W-:-:S04]  /*1b00*/  IMAD R5, R5, 0x8, R6 ;  /* 0x0000000805057824 */ /* 0x000fc800078e0206 */
[----:B------:R0:W1:Y:S01]  /*1b10*/  SYNCS.PHASECHK.TRANS64.TRYWAIT P1, [R5+URZ], R4 ;  /* 0x00000004050075a7 */ /* 0x000062000802017f */
[----:B------:R-:W-:Y:S05]  /*1b20*/  @!P0 BRA `(.L_x_24) ;  /* 0x0000000000048947 */ /* 0x000fea0003800000 */
[----:B------:R-:W-:Y:S01]  /*1b30*/  BPT.TRAP 0x1 ;  /* 0x000000040000795c */ /* 0x000fe20000300000 */
.L_x_24:
[----:B-1----:R-:W-:Y:S05]  /*1b40*/  @P1 BRA `(.L_x_25) ;  /* 0x0000000000081947 */ /* 0x002fea0003800000 */
[----:B------:R-:W1:Y:S02]  /*1b50*/  SYNCS.PHASECHK.TRANS64.TRYWAIT P1, [R5+URZ], R4 ;  /* 0x00000004050075a7 */ /* 0x000e64000802017f */
[----:B-1----:R-:W-:Y:S05]  /*1b60*/  @!P1 BRA `(.L_x_26) ;  /* 0x0000006000f89947 */ /* 0x002fea0003800000 */
.L_x_25:
[----:B------:R-:W-:Y:S01]  /*1b70*/  ULEA UR6, UR5, UR45, 0xa ;  /* 0x0000002d05067291 */ /* 0x000fe2000f8e503f */
[----:B------:R-:W-:Y:S01]  /*1b80*/  WARPGROUP.ARRIVE ;  /* 0x00000000000079c5 */ /* 0x000fe20000000000 */
[----:B------:R-:W-:Y:S01]  /*1b90*/  ULEA UR7, UR5, UR4, 0xa ;  /* 0x0000000405077291 */ /* 0x000fe2000f8e503f */
[----:B------:R-:W-:Y:S01]  /*1ba0*/  UMOV UR9, 0x40000040 ;  /* 0x4000004000097882 */ /* 0x000fe20000000000 */
[----:B------:R-:W-:-:S03]  /*1bb0*/  UMOV UR11, 0x40000040 ;  /* 0x40000040000b7882 */ /* 0x000fc60000000000 */
[----:B------:R-:W-:Y:S02]  /*1bc0*/  UMOV UR8, UR6 ;  /* 0x0000000600087c82 */ /* 0x000fe40008000000 */
[----:B------:R-:W-:Y:S02]  /*1bd0*/  UMOV UR10, UR7 ;  /* 0x00000007000a7c82 */ /* 0x000fe40008000000 */
[----:B------:R-:W-:Y:S01]  /*1be0*/  HGMMA.64x128x16.F32 R24, gdesc[UR8].tnspB, R24, gsb0 ;  /* 0x41e00000081879f0 */ /* 0x000fe20008000818 */
[----:B------:R-:W-:Y:S02]  /*1bf0*/  UIADD3 UR8, UR6, 0x2, URZ ;  /* 0x0000000206087890 */ /* 0x000fe4000fffe03f */
[----:B------:R-:W-:Y:S01]  /*1c00*/  UIADD3 UR10, UR7, 0x80, URZ ;  /* 0x00000080070a7890 */ /* 0x000fe2000fffe03f */
[----:B------:R-:W-:Y:S01]  /*1c10*/  UMOV UR9, 0x40000040 ;  /* 0x4000004000097882 */ /* 0x000fe20000000000 */
[----:B------:R-:W-:Y:S01]  /*1c20*/  UMOV UR11, 0x40000040 ;  /* 0x40000040000b7882 */ /* 0x000fe20000000000 */
[----:B------:R-:W-:-:S02]  /*1c30*/  WARPGROUP.DEPBAR.LE gsb0, 0x0 ;  /* 0x00008000000079c5 */ /* 0x000fc40000010000 */
        /* <DEDUP_REMOVED lines=18> */
[----:B------:R-:W-:Y:S01]  /*1d60*/  BPT.TRAP 0x1 ;  /* 0x000000040000795c */ /* 0x000fe20000300000 */
.L_x_27:
[----:B------:R-:W-:-:S13]  /*1d70*/  ISETP.NE.AND P1, PT, R22, RZ, PT ;  /* 0x000000ff1600720c */ /* 0x000fda0003f25270 */
[----:B01----:R-:W-:-:S04]  /*1d80*/  @P1 IMAD R4, R3, 0x8, R6 ;  /* 0x0000000803041824 */ /* 0x003fc800078e0206 */
[----:B------:R-:W-:-:S05]  /*1d90*/  @P1 VIADD R4, R4, 0x20 ;  /* 0x0000002004041836 */ /* 0x000fca0000000000 */
[----:B------:R-:W-:-:S04]  /*1da0*/  @P1 PRMT R4, R19, 0x654, R4 ;  /* 0x0000065413041816 */ /* 0x000fc80000000004 */
[----:B------:R0:W-:Y:S01]  /*1db0*/  @P1 SYNCS.ARRIVE.TRANS64.RED.A1T0 RZ, [R4+URZ], RZ ;  /* 0x000000ff04ff19a7 */ /* 0x0001e2000810043f */
[----:B------:R-:W-:-:S13]  /*1dc0*/  ISETP.GT.U32.AND P1, PT, R18, 0x1, PT ;  /* 0x000000011200780c */ /* 0x000fda0003f24070 */
[----:B0-----:R-:W-:Y:S05]  /*1dd0*/  @P1 BRA `(.L_x_28) ;  /* 0x0000000000041947 */ /* 0x001fea0003800000 */
[----:B------:R-:W-:Y:S01]  /*1de0*/  BPT.TRAP 0x1 ;  /* 0x000000040000795c */ /* 0x000fe20000300000 */
.L_x_28:
[----:B------:R-:W-:Y:S01]  /*1df0*/  UIADD3 UR5, UR5, 0x1, URZ ;  /* 0x0000000105057890 */ /* 0x000fe2000fffe03f */
[C---:B------:R-:W-:Y:S01]  /*1e00*/  ISETP.GT.AND P2, PT, R0.reuse, 0x1, PT ;  /* 0x000000010000780c */ /* 0x040fe20003f44270 */
[----:B------:R-:W-:Y:S02]  /*1e10*/  VIADD R3, R3, 0x1 ;  /* 0x0000000103037836 */ /* 0x000fe40000000000 */
[----:B------:R-:W-:Y:S01]  /*1e20*/  UISETP.NE.AND UP0, UPT, UR5, 0x4, UPT ;  /* 0x000000040500788c */ /* 0x000fe2000bf05270 */
[----:B------:R-:W-:Y:S02]  /*1e30*/  VIADD R0, R0, 0xffffffff ;  /* 0xffffffff00007836 */ /* 0x000fe40000000000 */
[C---:B------:R-:W-:Y:S01]  /*1e40*/  ISETP.NE.AND P1, PT, R3.reuse, 0x4, PT ;  /* 0x000000040300780c */ /* 0x040fe20003f25270 */
[----:B------:R-:W-:Y:S02]  /*1e50*/  USEL UR6, URZ, 0x1, UP0 ;  /* 0x000000013f067887 */ /* 0x000fe40008000000 */
[----:B------:R-:W-:Y:S01]  /*1e60*/  USEL UR5, UR5, URZ, UP0 ;  /* 0x0000003f05057287 */ /* 0x000fe20008000000 */
[----:B------:R-:W-:-:S03]  /*1e70*/  SEL R3, R3, RZ, P1 ;  /* 0x000000ff03037207 */ /* 0x000fc60000800000 */
[----:B------:R-:W-:Y:S01]  /*1e80*/  LOP3.LUT R7, R7, UR6, RZ, 0x3c, !PT ;  /* 0x0000000607077c12 */ /* 0x000fe2000f8e3cff */
[----:B------:R-:W-:Y:S07]  /*1e90*/  @P2 BRA `(.L_x_29) ;  /* 0xfffffff800f82947 */ /* 0x000fee000383ffff */
.L_x_22:
[----:B01----:R-:W0:Y:S02]  /*1ea0*/  LDC R0, c[0x0][0x28c] ;  /* 0x0000a300ff007b82 */ /* 0x003e240000000800 */
[----:B0-----:R-:W-:-:S13]  /*1eb0*/  ISETP.GE.AND P1, PT, R0, 0x1, PT ;  /* 0x000000010000780c */ /* 0x001fda0003f26270 */
[----:B------:R-:W-:Y:S05]  /*1ec0*/  @!P1 BRA `(.L_x_30) ;  /* 0x0000000000389947 */ /* 0x000fea0003800000 */
[----:B------:R-:W-:Y:S05]  /*1ed0*/  @!P0 BRA `(.L_x_31) ;  /* 0x0000000000048947 */ /* 0x000fea0003800000 */
[----:B------:R-:W-:Y:S01]  /*1ee0*/  BPT.TRAP 0x1 ;  /* 0x000000040000795c */ /* 0x000fe20000300000 */
.L_x_31:
[----:B------:R-:W-:-:S13]  /*1ef0*/  ISETP.NE.AND P0, PT, R22, RZ, PT ;  /* 0x000000ff1600720c */ /* 0x000fda0003f05270 */
[----:B------:R-:W-:-:S05]  /*1f00*/  VOTEU.ANY UP0, P0 ;  /* 0x00000000003f7886 */ /* 0x000fca0000000100 */
[----:B------:R-:W-:-:S06]  /*1f10*/  @UP0 UIADD3 UR4, UR44, UR41, URZ ;  /* 0x000000292c040290 */ /* 0x000fcc000fffe03f */
[----:B------:R-:W-:-:S04]  /*1f20*/  IMAD.U32 R0, RZ, RZ, UR4 ;  /* 0x00000004ff007e24 */ /* 0x000fc8000f8e00ff */
[----:B------:R-:W-:-:S05]  /*1f30*/  @P0 IMAD.SHL.U32 R0, R0, 0x8, RZ ;  /* 0x0000000800000824 */ /* 0x000fca00078e00ff */
[----:B------:R-:W-:-:S04]  /*1f40*/  @P0 LOP3.LUT R0, R0, 0x18, RZ, 0xc0, !PT ;  /* 0x0000001800000812 */ /* 0x000fc800078ec0ff */
[----:B------:R-:W-:-:S04]  /*1f50*/  @P0 IADD3 R0, R6, 0x20, R0 ;  /* 0x0000002006000810 */ /* 0x000fc80007ffe000 */
[----:B------:R-:W-:-:S04]  /*1f60*/  @P0 PRMT R0, R19, 0x654, R0 ;  /* 0x0000065413000816 */ /* 0x000fc80000000000 */
[----:B------:R0:W-:Y:S01]  /*1f70*/  @P0 SYNCS.ARRIVE.TRANS64.RED.A1T0 RZ, [R0+URZ], RZ ;  /* 0x000000ff00ff09a7 */ /* 0x0001e2000810043f */
[----:B------:R-:W-:-:S13]  /*1f80*/  ISETP.GT.U32.AND P0, PT, R18, 0x1, PT ;  /* 0x000000011200780c */ /* 0x000fda0003f04070 */
[----:B0-----:R-:W-:Y:S05]  /*1f90*/  @P0 BRA `(.L_x_30) ;  /* 0x0000000000040947 */ /* 0x001fea0003800000 */
[----:B------:R-:W-:Y:S01]  /*1fa0*/  BPT.TRAP 0x1 ;  /* 0x000000040000795c */ /* 0x000fe20000300000 */
.L_x_30:
[----:B------:R-:W-:Y:S01]  /*1fb0*/  IMAD.SHL.U32 R100, R100, 0x80, RZ ;  /* 0x0000008064647824 */ /* 0x000fe200078e00ff */
[----:B------:R-:W-:Y:S01]  /*1fc0*/  ULDC UR6, c[0x0][0x288] ;  /* 0x0000a20000067ab9 */ /* 0x000fe20000000800 */
[----:B------:R-:W-:Y:S01]  /*1fd0*/  SHF.R.S32.HI R11, RZ, 0x1f, R101 ;  /* 0x0000001fff0b7819 */ /* 0x000fe20000011465 */
[C---:B------:R-:W-:Y:S01]  /*1fe0*/  IMAD.SHL.U32 R6, R103.reuse, 0x80, RZ ;  /* 0x0000008067067824 */ /* 0x040fe200078e00ff */
[----:B------:R-:W-:Y:S01]  /*1ff0*/  ULDC.64 UR4, c[0x0][0x5d0] ;  /* 0x0001740000047ab9 */ /* 0x000fe20000000a00 */
[C---:B------:R-:W-:Y:S01]  /*2000*/  LOP3.LUT R8, R100.reuse, 0x6, R95, 0xf8, !PT ;  /* 0x0000000664087812 */ /* 0x040fe200078ef85f */
[----:B------:R-:W-:Y:S01]  /*2010*/  IMAD.WIDE R104, R103, 0x80, R88 ;  /* 0x0000008067687825 */ /* 0x000fe200078e0258 */
[----:B------:R-:W-:Y:S01]  /*2020*/  ISETP.GE.AND P0, PT, R100, UR6, PT ;  /* 0x0000000664007c0c */ /* 0x000fe2000bf06270 */
[----:B------:R-:W-:Y:S01]  /*2030*/  ULDC UR6, c[0x0][0x284] ;  /* 0x0000a10000067ab9 */ /* 0x000fe20000000800 */
[----:B------:R-:W-:Y:S01]  /*2040*/  SHF.R.S32.HI R9, RZ, 0x1f, R8 ;  /* 0x0000001fff097819 */ /* 0x000fe20000011408 */
[----:B------:R-:W-:Y:S01]  /*2050*/  IMAD R0, R11, UR4, RZ ;  /* 0x000000040b007c24 */ /* 0x000fe2000f8e02ff */
[----:B------:R-:W-:-:S03]  /*2060*/  ISETP.GE.OR P0, PT, R6, UR6, P0 ;  /* 0x0000000606007c0c */ /* 0x000fc60008706670 */
[C---:B------:R-:W-:Y:S02]  /*2070*/  IMAD R3, R101.reuse, UR5, R0 ;  /* 0x0000000565037c24 */ /* 0x040fe4000f8e0200 */
[----:B------:R-:W-:Y:S01]  /*2080*/  IMAD.WIDE.U32 R4, R101, UR4, R8 ;  /* 0x0000000465047c25 */ /* 0x000fe2000f8e0008 */
[----:B------:R-:W-:-:S03]  /*2090*/  ULDC.64 UR4, c[0x0][0x5c8] ;  /* 0x0001720000047ab9 */ /* 0x000fc60000000a00 */
[----:B------:R-:W-:Y:S02]  /*20a0*/  IMAD R7, R105, UR4, RZ ;  /* 0x0000000469077c24 */ /* 0x000fe4000f8e02ff */
[----:B------:R-:W-:Y:S02]  /*20b0*/  IMAD.IADD R5, R5, 0x1, R3 ;  /* 0x0000000105057824 */ /* 0x000fe400078e0203 */
[C---:B------:R-:W-:Y:S02]  /*20c0*/  IMAD R7, R104.reuse, UR5, R7 ;  /* 0x0000000568077c24 */ /* 0x040fe4000f8e0207 */
[----:B------:R-:W-:-:S04]  /*20d0*/  IMAD.WIDE.U32 R106, R104, UR4, R4 ;  /* 0x00000004686a7c25 */ /* 0x000fc8000f8e0004 */
[----:B------:R-:W-:Y:S01]  /*20e0*/  IMAD.MOV.U32 R0, RZ, RZ, -0x1 ;  /* 0xffffffffff007424 */ /* 0x000fe200078e00ff */
[----:B------:R-:W-:Y:S06]  /*20f0*/  @P0 BRA `(.L_x_32) ;  /* 0x00000040001c0947 */ /* 0x000fec0003800000 */
[----:B-----5:R-:W-:Y:S01]  /*2100*/  FSETP.NEU.AND P0, PT, R90, RZ, PT ;  /* 0x000000ff5a00720b */ /* 0x020fe20003f0d000 */
[----:B------:R-:W-:Y:S01]  /*2110*/  IMAD.IADD R4, R94, 0x1, -R100 ;  /* 0x000000015e047824 */ /* 0x000fe200078e0a64 */
[----:B------:R-:W-:Y:S01]  /*2120*/  BSSY B0, `(.L_x_32) ;  /* 0x0000404000007945 */ /* 0x000fe20003800000 */
[----:B------:R-:W-:Y:S02]  /*2130*/  IMAD.IADD R3, R99, 0x1, -R6 ;  /* 0x0000000163037824 */ /* 0x000fe400078e0a06 */
[----:B------:R-:W-:Y:S01]  /*2140*/  IMAD.IADD R103, R107, 0x1, R7 ;  /* 0x000000016b677824 */ /* 0x000fe200078e0207 */
[----:B------:R-:W-:-:S04]  /*2150*/  ISETP.GT.AND P2, PT, R4, RZ, PT ;  /* 0x000000ff0400720c */ /* 0x000fc80003f44270 */
[----:B------:R-:W-:-:S03]  /*2160*/  ISETP.GT.AND P1, PT, R3, RZ, P2 ;  /* 0x000000ff0300720c */ /* 0x000fc60001724270 */
[----:B------:R-:W-:Y:S10]  /*2170*/  @!P0 BRA `(.L_x_33) ;  /* 0x0000002c00288947 */ /* 0x000ff40003800000 */
[----:B------:R-:W0:Y:S01]  /*2180*/  LDC.64 R110, c[0x0][0x5b8] ;  /* 0x00016e00ff6e7b82 */ /* 0x000e220000000a00 */
[----:B------:R-:W-:-:S07]  /*2190*/  ULDC.64 UR4, c[0x0][0x5c0] ;  /* 0x0001700000047ab9 */ /* 0x000fce0000000a00 */
[----:B------:R-:W1:Y:S08]  /*21a0*/  LDC.64 R112, c[0x0][0x5b0] ;  /* 0x00016c00ff707b82 */ /* 0x000e700000000a00 */
[----:B------:R-:W2:Y:S01]  /*21b0*/  LDC.64 R114, c[0x0][0x5a8] ;  /* 0x00016a00ff727b82 */ /* 0x000ea20000000a00 */
[-C--:B0-----:R-:W-:Y:S02]  /*21c0*/  IMAD R6, R11, R110.reuse, RZ ;  /* 0x0000006e0b067224 */ /* 0x081fe400078e02ff */
[----:B------:R-:W-:-:S04]  /*21d0*/  IMAD.WIDE.U32 R108, R101, R110, R8 ;  /* 0x0000006e656c7225 */ /* 0x000fc800078e0008 */
[----:B------:R-:W-:Y:S02]  /*21e0*/  IMAD R107, R101, R111, R6 ;  /* 0x0000006f656b7224 */ /* 0x000fe400078e0206 */
[-C--:B-1----:R-:W-:Y:S02]  /*21f0*/  IMAD R5, R105, R112.reuse, RZ ;  /* 0x0000007069057224 */ /* 0x082fe400078e02ff */
[----:B------:R-:W-:Y:S02]  /*2200*/  IMAD.IADD R13, R109, 0x1, R107 ;  /* 0x000000016d0d7824 */ /* 0x000fe400078e026b */
[----:B------:R-:W-:Y:S02]  /*2210*/  IMAD.MOV.U32 R12, RZ, RZ, R108 ;  /* 0x000000ffff0c7224 */ /* 0x000fe400078e006c */
[C---:B------:R-:W-:Y:S02]  /*2220*/  IMAD R111, R104.reuse, R113, R5 ;  /* 0x00000071686f7224 */ /* 0x040fe400078e0205 */
[----:B------:R-:W-:-:S04]  /*2230*/  IMAD.WIDE.U32 R6, R104, R112, R12 ;  /* 0x0000007068067225 */ /* 0x000fc800078e000c */
[----:B------:R-:W-:Y:S01]  /*2240*/  IMAD.IADD R5, R7, 0x1, R111 ;  /* 0x0000000107057824 */ /* 0x000fe200078e026f */
[----:B--2---:R-:W-:-:S04]  /*2250*/  LEA R14, P0, R6, R114, 0x1 ;  /* 0x00000072060e7211 */ /* 0x004fc800078008ff */
[----:B------:R-:W-:-:S05]  /*2260*/  LEA.HI.X R15, R6, R115, R5, 0x1, P0 ;  /* 0x00000073060f7211 */ /* 0x000fca00000f0c05 */
[----:B------:R0:W2:Y:S01]  /*2270*/  @P1 LDG.E.LTC128B.U16 R5, desc[UR38][R14.64] ;  /* 0x000000260e051981 */ /* 0x0000a2000c1e1520 */
[----:B------:R-:W-:Y:S01]  /*2280*/  LEA R10, P0, R106, UR4, 0x1 ;  /* 0x000000046a0a7c11 */ /* 0x000fe2000f8008ff */
[----:B------:R-:W-:Y:S01]  /*2290*/  IMAD.WIDE.U32 R6, R104, R112, R8 ;  /* 0x0000007068067225 */ /* 0x000fe200078e0008 */
[----:B------:R-:W-:Y:S03]  /*22a0*/  BSSY B1, `(.L_x_34) ;  /* 0x0000012000017945 */ /* 0x000fe60003800000 */
[----:B------:R-:W-:Y:S02]  /*22b0*/  IMAD.IADD R7, R111, 0x1, R7 ;  /* 0x000000016f077824 */ /* 0x000fe400078e0207 */
[----:B------:R-:W-:Y:S01]  /*22c0*/  IMAD.WIDE.U32 R20, R101, R110, R6 ;  /* 0x0000006e65147225 */ /* 0x000fe200078e0006 */
[----:B0-----:R-:W-:-:S03]  /*22d0*/  SHF.L.U64.HI R15, R112, 0x3, R113 ;  /* 0x00000003700f7819 */ /* 0x001fc60000010271 */
[----:B------:R-:W-:Y:S01]  /*22e0*/  IMAD.IADD R7, R107, 0x1, R21 ;  /* 0x000000016b077824 */ /* 0x000fe200078e0215 */
[----:B------:R-:W-:Y:S01]  /*22f0*/  LEA R6, P4, R20, R114, 0x1 ;  /* 0x0000007214067211 */ /* 0x000fe200078808ff */
[----:B------:R-:W-:-:S03]  /*2300*/  IMAD.SHL.U32 R14, R112, 0x8, RZ ;  /* 0x00000008700e7824 */ /* 0x000fc600078e00ff */
[----:B------:R-:W-:Y:S01]  /*2310*/  LEA.HI.X R7, R20, R115, R7, 0x1, P4 ;  /* 0x0000007314077211 */ /* 0x000fe200020f0c07 */
[----:B--2---:R-:W-:-:S05]  /*2320*/  HADD2.F32 R11, -RZ, R5.H0_H0 ;  /* 0x20000005ff0b7230 */ /* 0x004fca0000004100 */
[----:B------:R-:W-:-:S04]  /*2330*/  FMUL R11, R11, R90 ;  /* 0x0000005a0b0b7220 */ /* 0x000fc80000400000 */
[----:B------:R-:W-:Y:S01]  /*2340*/  FFMA R24, R24, R23, R11 ;  /* 0x0000001718187223 */ /* 0x000fe2000000000b */
[----:B------:R-:W-:Y:S02]  /*2350*/  LEA.HI.X R11, R106, UR5, R103, 0x1, P0 ;  /* 0x000000056a0b7c11 */ /* 0x000fe400080f0c67 */
[----:B------:R-:W-:Y:S02]  /*2360*/  ISETP.GT.AND P0, PT, R4, 0x1, PT ;  /* 0x000000010400780c */ /* 0x000fe40003f04270 */
[----:B------:R-:W-:Y:S02]  /*2370*/  F2FP.F16.F32.PACK_AB R24, RZ, R24 ;  /* 0x00000018ff18723e */ /* 0x000fe400000000ff */
[----:B------:R-:W-:-:S03]  /*2380*/  ISETP.GT.AND P3, PT, R3, RZ, P0 ;  /* 0x000000ff0300720c */ /* 0x000fc60000764270 */
[----:B------:R0:W-:Y:S10]  /*2390*/  @P1 STG.E.U16 desc[UR38][R10.64], R24 ;  /* 0x000000180a001986 */ /* 0x0001f4000c101526 */
[----:B------:R-:W-:Y:S05]  /*23a0*/  @!P3 BRA `(.L_x_35) ;  /* 0x000000000004b947 */ /* 0x000fea0003800000 */
[----:B------:R1:W5:Y:S02]  /*23b0*/  LDG.E.LTC128B.U16 R5, desc[UR38][R6.64+0x2] ;  /* 0x0000022606057981 */ /* 0x000364000c1e1520 */
.L_x_35:
[----:B------:R-:W-:Y:S05]  /*23c0*/  BSYNC B1 ;  /* 0x0000000000017941 */ /* 0x000fea0003800000 */
.L_x_34:
[----:B-----5:R-:W-:Y:S01]  /*23d0*/  HADD2.F32 R103, -RZ, R5.H0_H0 ;  /* 0x20000005ff677230 */ /* 0x020fe20000004100 */
[----:B------:R-:W-:Y:S01]  /*23e0*/  ISETP.GT.AND P2, PT, R3, 0x8, P2 ;  /* 0x000000080300780c */ /* 0x000fe20001744270 */
[----:B------:R-:W-:Y:S01]  /*23f0*/  IMAD.WIDE.U32 R20, R104, R112, R14 ;  /* 0x0000007068147225 */ /* 0x000fe200078e000e */
[----:B0-----:R-:W-:-:S03]  /*2400*/  PRMT R24, R5, 0x7610, R24 ;  /* 0x0000761005187816 */ /* 0x001fc60000000018 */
[----:B------:R-:W-:Y:S01]  /*2410*/  FMUL R12, R103, R90 ;  /* 0x0000005a670c7220 */ /* 0x000fe20000400000 */
[----:B------:R-:W-:Y:S01]  /*2420*/  IMAD.IADD R111, R111, 0x1, R21 ;  /* 0x000000016f6f7824 */ /* 0x000fe200078e0215 */
[----:B------:R-:W-:Y:S02]  /*2430*/  IADD3 R108, P1, R108, R20, RZ ;  /* 0x000000146c6c7210 */ /* 0x000fe40007f3e0ff */
[----:B------:R-:W-:-:S03]  /*2440*/  FFMA R12, R25, R23, R12 ;  /* 0x00000017190c7223 */ /* 0x000fc6000000000c */
[----:B------:R-:W-:Y:S01]  /*2450*/  IMAD.X R13, R111, 0x1, R13, P1 ;  /* 0x000000016f0d7824 */ /* 0x000fe200008e060d */
[C---:B------:R-:W-:Y:S02]  /*2460*/  LEA R14, P1, R108.reuse, R114, 0x1 ;  /* 0x000000726c0e7211 */ /* 0x040fe400078208ff */
[----:B------:R-:W-:Y:S02]  /*2470*/  F2FP.F16.F32.PACK_AB R12, RZ, R12 ;  /* 0x0000000cff0c723e */ /* 0x000fe400000000ff */
[----:B------:R-:W-:Y:S02]  /*2480*/  LEA.HI.X R15, R108, R115, R13, 0x1, P1 ;  /* 0x000000736c0f7211 */ /* 0x000fe400008f0c0d */
[----:B------:R-:W-:-:S05]  /*2490*/  PRMT R21, R12, 0x7610, R21 ;  /* 0x000076100c157816 */ /* 0x000fca0000000015 */
[----:B------:R0:W-:Y:S04]  /*24a0*/  @P3 STG.E.U16 desc[UR38][R10.64+0x2], R21 ;  /* 0x000002150a003986 */ /* 0x0001e8000c101526 */
[----:B------:R-:W2:Y:S01]  /*24b0*/  @P2 LDG.E.LTC128B.U16 R24, desc[UR38][R14.64] ;  /* 0x000000260e182981 */ /* 0x000ea2000c1e1520 */
[----:B------:R-:W-:Y:S01]  /*24c0*/  IADD3 R20, P1, R8, R20, RZ ;  /* 0x0000001408147210 */ /* 0x000fe20007f3e0ff */
[----:B------:R-:W-:Y:S01]  /*24d0*/  BSSY B1, `(.L_x_36) ;  /* 0x0000011000017945 */ /* 0x000fe20003800000 */
[----:B------:R-:W-:Y:S02]  /*24e0*/  SHF.L.U64.HI R13, R91, 0x1, R92 ;  /* 0x000000015b0d7819 */ /* 0x000fe4000001025c */
[----:B------:R-:W-:Y:S01]  /*24f0*/  ISETP.GT.AND P0, PT, R3, 0x8, P0 ;  /* 0x000000080300780c */ /* 0x000fe20000704270 */
[----:B0-----:R-:W-:Y:S01]  /*2500*/  IMAD.X R21, R9, 0x1, R111, P1 ;  /* 0x0000000109157824 */ /* 0x001fe200008e066f */
[----:B------:R-:W-:Y:S01]  /*2510*/  LEA R12, P1, R91, R10, 0x1 ;  /* 0x0000000a5b0c7211 */ /* 0x000fe200078208ff */
[----:B------:R-:W-:-:S04]  /*2520*/  IMAD.WIDE.U32 R20, R101, R110, R20 ;  /* 0x0000006e65147225 */ /* 0x000fc800078e0014 */
[----:B------:R-:W-:Y:S01]  /*2530*/  IMAD.X R13, R13, 0x1, R11, P1 ;  /* 0x000000010d0d7824 */ /* 0x000fe200008e060b */
[----:B------:R-:W-:Y:S01]  /*2540*/  LEA R8, P3, R20, R114, 0x1 ;  /* 0x0000007214087211 */ /* 0x000fe200078608ff */
[----:B------:R-:W-:-:S05]  /*2550*/  IMAD.IADD R9, R107, 0x1, R21 ;  /* 0x000000016b097824 */ /* 0x000fca00078e0215 */
[----:B------:R-:W-:Y:S01]  /*2560*/  LEA.HI.X R9, R20, R115, R9, 0x1, P3 ;  /* 0x0000007314097211 */ /* 0x000fe200018f0c09 */
[----:B--2---:R-:W-:-:S05]  /*2570*/  HADD2.F32 R5, -RZ, R24.H0_H0 ;  /* 0x20000018ff057230 */ /* 0x004fca0000004100 */
[----:B------:R-:W-:-:S04]  /*2580*/  FMUL R5, R5, R90 ;  /* 0x0000005a05057220 */ /* 0x000fc80000400000 */
[----:B------:R-:W-:-:S05]  /*2590*/  FFMA R5, R26, R23, R5 ;  /* 0x000000171a057223 */ /* 0x000fca0000000005 */
[----:B------:R-:W-:-:S05]  /*25a0*/  F2FP.F16.F32.PACK_AB R5, RZ, R5 ;  /* 0x00000005ff05723e */ /* 0x000fca00000000ff */
[----:B------:R0:W-:Y:S01]  /*25b0*/  @P2 STG.E.U16 desc[UR38][R12.64], R5 ;  /* 0x000000050c002986 */ /* 0x0001e2000c101526 */
[----:B------:R-:W-:Y:S05]  /*25c0*/  @!P0 BRA `(.L_x_37) ;  /* 0x0000000000048947 */ /* 0x000fea0003800000 */
[----:B------:R2:W5:Y:S02]  /*25d0*/  LDG.E.LTC128B.U16 R24, desc[UR38][R8.64+0x2] ;  /* 0x0000022608187981 */ /* 0x000564000c1e1520 */
.L_x_37:
[----:B------:R-:W-:Y:S05]  /*25e0*/  BSYNC B1 ;  /* 0x0000000000017941 */ /* 0x000fea0003800000 */
.L_x_36:
[----:B0----5:R-:W-:Y:S01]  /*25f0*/  HADD2.F32 R5, -RZ, R24.H0_H0 ;  /* 0x20000018ff057230 */ /* 0x021fe20000004100 */
[----:B------:R-:W-:Y:S01]  /*2600*/  ISETP.GT.AND P1, PT, R4, 0x8, PT ;  /* 0x000000080400780c */ /* 0x000fe20003f24270 */
[----:B------:R-:W-:Y:S03]  /*2610*/  BSSY B1, `(.L_x_38) ;  /* 0x0000008000017945 */ /* 0x000fe60003800000 */
[----:B------:R-:W-:Y:S01]  /*2620*/  FMUL R14, R5, R90 ;  /* 0x0000005a050e7220 */ /* 0x000fe20000400000 */
[----:B------:R-:W-:-:S03]  /*2630*/  ISETP.GT.AND P2, PT, R3, RZ, P1 ;  /* 0x000000ff0300720c */ /* 0x000fc60000f44270 */
[----:B------:R-:W-:-:S05]  /*2640*/  FFMA R14, R27, R23, R14 ;  /* 0x000000171b0e7223 */ /* 0x000fca000000000e */
[----:B------:R-:W-:-:S05]  /*2650*/  F2FP.F16.F32.PACK_AB R14, RZ, R14 ;  /* 0x0000000eff0e723e */ /* 0x000fca00000000ff */
[----:B------:R0:W-:Y:S01]  /*2660*/  @P0 STG.E.U16 desc[UR38][R12.64+0x2], R14 ;  /* 0x0000020e0c000986 */ /* 0x0001e2000c101526 */
[----:B------:R-:W-:Y:S05]  /*2670*/  @!P2 BRA `(.L_x_39) ;  /* 0x000000000004a947 */ /* 0x000fea0003800000 */
[----:B------:R3:W5:Y:S02]  /*2680*/  LDG.E.LTC128B.U16 R24, desc[UR38][R6.64+0x10] ;  /* 0x0000102606187981 */ /* 0x000764000c1e1520 */
.L_x_39:
[----:B------:R-:W-:Y:S05]  /*2690*/  BSYNC B1 ;  /* 0x0000000000017941 */ /* 0x000fea0003800000 */
.L_x_38:
[----:B-----5:R-:W-:Y:S01]  /*26a0*/  HADD2.F32 R5, -RZ, R24.H0_H0 ;  /* 0x20000018ff057230 */ /* 0x020fe20000004100 */
        /* <DEDUP_REMOVED lines=9> */
.L_x_41:
[----:B------:R-:W-:Y:S05]  /*2740*/  BSYNC B1 ;  /* 0x0000000000017941 */ /* 0x000fea0003800000 */
.L_x_40:
[----:B----45:R-:W-:Y:S01]  /*2750*/  HADD2.F32 R5, -RZ, R24.H0_H0 ;  /* 0x20000018ff057230 */ /* 0x030fe20000004100 */
[----:B------:R-:W-:Y:S01]  /*2760*/  ISETP.GT.AND P1, PT, R3, 0x8, P1 ;  /* 0x000000080300780c */ /* 0x000fe20000f24270 */
[----:B------:R-:W-:Y:S03]  /*2770*/  BSSY B1, `(.L_x_42) ;  /* 0x0000007000017945 */ /* 0x000fe60003800000 */
[----:B0-----:R-:W-:-:S04]  /*2780*/  FMUL R14, R5, R90 ;  /* 0x0000005a050e7220 */ /* 0x001fc80000400000 */
[----:B------:R-:W-:-:S05]  /*2790*/  FFMA R14, R29, R23, R14 ;  /* 0x000000171d0e7223 */ /* 0x000fca000000000e */
[----:B------:R-:W-:-:S05]  /*27a0*/  F2FP.F16.F32.PACK_AB R14, RZ, R14 ;  /* 0x0000000eff0e723e */ /* 0x000fca00000000ff */
[----:B------:R0:W-:Y:S01]  /*27b0*/  @P3 STG.E.U16 desc[UR38][R10.64+0x12], R14 ;  /* 0x0000120e0a003986 */ /* 0x0001e2000c101526 */
[----:B------:R-:W-:Y:S05]  /*27c0*/  @!P1 BRA `(.L_x_43) ;  /* 0x0000000000049947 */ /* 0x000fea0003800000 */
[----:B------:R4:W5:Y:S02]  /*27d0*/  LDG.E.LTC128B.U16 R24, desc[UR38][R8.64+0x10] ;  /* 0x0000102608187981 */ /* 0x000964000c1e1520 */
.L_x_43:
[----:B------:R-:W-:Y:S05]  /*27e0*/  BSYNC B1 ;  /* 0x0000000000017941 */ /* 0x000fea0003800000 */
.L_x_42:
[----:B-----5:R-:W-:Y:S01]  /*27f0*/  HADD2.F32 R5, -RZ, R24.H0_H0 ;  /* 0x20000018ff057230 */ /* 0x020fe20000004100 */
[----:B------:R-:W-:Y:S01]  /*2800*/  ISETP.GT.AND P0, PT, R3, 0x8, P0 ;  /* 0x000000080300780c */ /* 0x000fe20000704270 */
[----:B------:R-:W-:Y:S03]  /*2810*/  BSSY B1, `(.L_x_44) ;  /* 0x0000007000017945 */ /* 0x000fe60003800000 */
[----:B------:R-:W-:-:S04]  /*2820*/  FMUL R5, R5, R90 ;  /* 0x0000005a05057220 */ /* 0x000fc80000400000 */
[----:B------:R-:W-:-:S05]  /*2830*/  FFMA R5, R30, R23, R5 ;  /* 0x000000171e057223 */ /* 0x000fca0000000005 */
[----:B------:R-:W-:-:S05]  /*2840*/  F2FP.F16.F32.PACK_AB R5, RZ, R5 ;  /* 0x00000005ff05723e */ /* 0x000fca00000000ff */
[----:B------:R0:W-:Y:S01]  /*2850*/  @P1 STG.E.U16 desc[UR38][R12.64+0x10], R5 ;  /* 0x000010050c001986 */ /* 0x0001e2000c101526 */
[----:B------:R-:W-:Y:S05]  /*2860*/  @!P0 BRA `(.L_x_45) ;  /* 0x0000000000048947 */ /* 0x000fea0003800000 */
[----:B------:R0:W5:Y:S02]  /*2870*/  LDG.E.LTC128B.U16 R24, desc[UR38][R8.64+0x12] ;  /* 0x0000122608187981 */ /* 0x000164000c1e1520 */
.L_x_45:
[----:B------:R-:W-:Y:S05]  /*2880*/  BSYNC B1 ;  /* 0x0000000000017941 */ /* 0x000fea0003800000 */
.L_x_44:
        /* <DEDUP_REMOVED lines=10> */
.L_x_47:
[----:B------:R-:W-:Y:S05]  /*2930*/  BSYNC B1 ;  /* 0x0000000000017941 */ /* 0x000fea0003800000 */
.L_x_46:
        /* <DEDUP_REMOVED lines=10> */
.L_x_49:
[----:B------:R-:W-:Y:S05]  /*29e0*/  BSYNC B1 ;  /* 0x0000000000017941 */ /* 0x000fea0003800000 */
.L_x_48:
[----:B0----5:R-:W-:Y:S01]  /*29f0*/  HADD2.F32 R5, -RZ, R24.H0_H0 ;  /* 0x20000018ff057230 */ /* 0x021fe20000004100 */
        /* <DEDUP_REMOVED lines=8> */
.L_x_51:
[----:B------:R-:W-:Y:S05]  /*2a80*/  BSYNC B1 ;  /* 0x0000000000017941 */ /* 0x000fea0003800000 */
.L_x_50:
        /* <DEDUP_REMOVED lines=9> */
.L_x_53:
[----:B------:R-:W-:Y:S05]  /*2b20*/  BSYNC B1 ;  /* 0x0000000000017941 */ /* 0x000fea0003800000 */
.L_x_52:
        /* <DEDUP_REMOVED lines=10> */
.L_x_55:
[----:B------:R-:W-:Y:S05]  /*2bd0*/  BSYNC B1 ;  /* 0x0000000000017941 */ /* 0x000fea0003800000 */
.L_x_54:
        /* <DEDUP_REMOVED lines=10> */
.L_x_57:
[----:B------:R-:W-:Y:S05]  /*2c80*/  BSYNC B1 ;  /* 0x0000000000017941 */ /* 0x000fea0003800000 */
.L_x_56:
        /* <DEDUP_REMOVED lines=9> */
.L_x_59:
[----:B------:R-:W-:Y:S05]  /*2d20*/  BSYNC B1 ;  /* 0x0000000000017941 */ /* 0x000fea0003800000 */
.L_x_58:
        /* <DEDUP_REMOVED lines=9> */
.L_x_61:
[----:B------:R-:W-:Y:S05]  /*2dc0*/  BSYNC B1 ;  /* 0x0000000000017941 */ /* 0x000fea0003800000 */
.L_x_60:
        /* <DEDUP_REMOVED lines=10> */
.L_x_63:
[----:B------:R-:W-:Y:S05]  /*2e70*/  BSYNC B1 ;  /* 0x0000000000017941 */ /* 0x000fea0003800000 */
.L_x_62:
        /* <DEDUP_REMOVED lines=10> */
.L_x_65:
[----:B------:R-:W-:Y:S05]  /*2f20*/  BSYNC B1 ;  /* 0x0000000000017941 */ /* 0x000fea0003800000 */
.L_x_64:
        /* <DEDUP_REMOVED lines=9> */
.L_x_67:
[----:B------:R-:W-:Y:S05]  /*2fc0*/  BSYNC B1 ;  /* 0x0000000000017941 */ /* 0x000fea0003800000 */
.L_x_66:
        /* <DEDUP_REMOVED lines=9> */
.L_x_69:
[----:B------:R-:W-:Y:S05]  /*3060*/  BSYNC B1 ;  /* 0x0000000000017941 */ /* 0x000fea0003800000 */
.L_x_68:
        /* <DEDUP_REMOVED lines=10> */
.L_x_71:
[----:B------:R-:W-:Y:S05]  /*3110*/  BSYNC B1 ;  /* 0x0000000000017941 */ /* 0x000fea0003800000 */
.L_x_70:
        /* <DEDUP_REMOVED lines=10> */
.L_x_73:
[----:B------:R-:W-:Y:S05]  /*31c0*/  BSYNC B1 ;  /* 0x0000000000017941 */ /* 0x000fea0003800000 */
.L_x_72:
        /* <DEDUP_REMOVED lines=9> */
.L_x_75:
[----:B------:R-:W-:Y:S05]  /*3260*/  BSYNC B1 ;  /* 0x0000000000017941 */ /* 0x000fea0003800000 */
.L_x_74:
        /* <DEDUP_REMOVED lines=9> */
.L_x_77:
[----:B------:R-:W-:Y:S05]  /*3300*/  BSYNC B1 ;  /* 0x0000000000017941 */ /* 0x000fea0003800000 */
.L_x_76:
        /* <DEDUP_REMOVED lines=10> */
.L_x_79:
[----:B------:R-:W-:Y:S05]  /*33b0*/  BSYNC B1 ;  /* 0x0000000000017941 */ /* 0x000fea0003800000 */
.L_x_78:
        /* <DEDUP_REMOVED lines=10> */
.L_x_81:
[----:B------:R-:W-:Y:S05]  /*3460*/  BSYNC B1 ;  /* 0x0000000000017941 */ /* 0x000fea0003800000 */
.L_x_80:
        /* <DEDUP_REMOVED lines=9> */
.L_x_83:
[----:B------:R-:W-:Y:S05]  /*3500*/  BSYNC B1 ;  /* 0x0000000000017941 */ /* 0x000fea0003800000 */
.L_x_82:
        /* <DEDUP_REMOVED lines=9> */
.L_x_85:
[----:B------:R-:W-:Y:S05]  /*35a0*/  BSYNC B1 ;  /* 0x0000000000017941 */ /* 0x000fea0003800000 */
.L_x_84:
        /* <DEDUP_REMOVED lines=10> */
.L_x_87:
[----:B------:R-:W-:Y:S05]  /*3650*/  BSYNC B1 ;  /* 0x0000000000017941 */ /* 0x000fea0003800000 */
.L_x_86:
        /* <DEDUP_REMOVED lines=10> */
.L_x_89:
[----:B------:R-:W-:Y:S05]  /*3700*/  BSYNC B1 ;  /* 0x0000000000017941 */ /* 0x000fea0003800000 */
.L_x_88:
        /* <DEDUP_REMOVED lines=9> */
.L_x_91:
[----:B------:R-:W-:Y:S05]  /*37a0*/  BSYNC B1 ;  /* 0x0000000000017941 */ /* 0x000fea0003800000 */
.L_x_90:
        /* <DEDUP_REMOVED lines=9> */
.L_x_93:
[----:B------:R-:W-:Y:S05]  /*3840*/  BSYNC B1 ;  /* 0x0000000000017941 */ /* 0x000fea0003800000 */
.L_x_92:
        /* <DEDUP_REMOVED lines=10> */
.L_x_95:
[----:B------:R-:W-:Y:S05]  /*38f0*/  BSYNC B1 ;  /* 0x0000000000017941 */ /* 0x000fea0003800000 */
.L_x_94:
        /* <DEDUP_REMOVED lines=10> */
.L_x_97:
[----:B------:R-:W-:Y:S05]  /*39a0*/  BSYNC B1 ;  /* 0x0000000000017941 */ /* 0x000fea0003800000 */
.L_x_96:
        /* <DEDUP_REMOVED lines=9> */
.L_x_99:
[----:B------:R-:W-:Y:S05]  /*3a40*/  BSYNC B1 ;  /* 0x0000000000017941 */ /* 0x000fea0003800000 */
.L_x_98:
        /* <DEDUP_REMOVED lines=9> */
.L_x_101:
[----:B------:R-:W-:Y:S05]  /*3ae0*/  BSYNC B1 ;  /* 0x0000000000017941 */ /* 0x000fea0003800000 */
.L_x_100:
        /* <DEDUP_REMOVED lines=10> */
.L_x_103:
[----:B------:R-:W-:Y:S05]  /*3b90*/  BSYNC B1 ;  /* 0x0000000000017941 */ /* 0x000fea0003800000 */
.L_x_102:
        /* <DEDUP_REMOVED lines=10> */
.L_x_105:
[----:B------:R-:W-:Y:S05]  /*3c40*/  BSYNC B1 ;  /* 0x0000000000017941 */ /* 0x000fea0003800000 */
.L_x_104:
        /* <DEDUP_REMOVED lines=9> */
.L_x_107:
[----:B------:R-:W-:Y:S05]  /*3ce0*/  BSYNC B1 ;  /* 0x0000000000017941 */ /* 0x000fea0003800000 */
.L_x_106:
        /* <DEDUP_REMOVED lines=9> */
.L_x_109:
[----:B------:R-:W-:Y:S05]  /*3d80*/  BSYNC B1 ;  /* 0x0000000000017941 */ /* 0x000fea0003800000 */
.L_x_108:
        /* <DEDUP_REMOVED lines=10> */
.L_x_111:
[----:B------:R-:W-:Y:S05]  /*3e30*/  BSYNC B1 ;  /* 0x0000000000017941 */ /* 0x000fea0003800000 */
.L_x_110:
        /* <DEDUP_REMOVED lines=10> */
.L_x_113:
[----:B------:R-:W-:Y:S05]  /*3ee0*/  BSYNC B1 ;  /* 0x0000000000017941 */ /* 0x000fea0003800000 */
.L_x_112:
        /* <DEDUP_REMOVED lines=9> */
.L_x_115:
[----:B------:R-:W-:Y:S05]  /*3f80*/  BSYNC B1 ;  /* 0x0000000000017941 */ /* 0x000fea0003800000 */
.L_x_114:
        /* <DEDUP_REMOVED lines=9> */
.L_x_117:
[----:B------:R-:W-:Y:S05]  /*4020*/  BSYNC B1 ;  /* 0x0000000000017941 */ /* 0x000fea0003800000 */
.L_x_116:
        /* <DEDUP_REMOVED lines=10> */
.L_x_119:
[----:B------:R-:W-:Y:S05]  /*40d0*/  BSYNC B1 ;  /* 0x0000000000017941 */ /* 0x000fea0003800000 */
.L_x_118:
        /* <DEDUP_REMOVED lines=10> */
.L_x_121:
[----:B------:R-:W-:Y:S05]  /*4180*/  BSYNC B1 ;  /* 0x0000000000017941 */ /* 0x000fea0003800000 */
.L_x_120:
        /* <DEDUP_REMOVED lines=9> */
.L_x_123:
[----:B------:R-:W-:Y:S05]  /*4220*/  BSYNC B1 ;  /* 0x0000000000017941 */ /* 0x000fea0003800000 */
.L_x_122:
        /* <DEDUP_REMOVED lines=9> */
.L_x_125:
[----:B------:R-:W-:Y:S05]  /*42c0*/  BSYNC B1 ;  /* 0x0000000000017941 */ /* 0x000fea0003800000 */
.L_x_124:
        /* <DEDUP_REMOVED lines=10> */
.L_x_127:
[----:B------:R-:W-:Y:S05]  /*4370*/  BSYNC B1 ;  /* 0x0000000000017941 */ /* 0x000fea0003800000 */
.L_x_126:
        /* <DEDUP_REMOVED lines=10> */
.L_x_129:
[----:B------:R-:W-:Y:S05]  /*4420*/  BSYNC B1 ;  /* 0x0000000000017941 */ /* 0x000fea0003800000 */
.L_x_128:
        /* <DEDUP_REMOVED lines=9> */
.L_x_131:
[----:B------:R-:W-:Y:S05]  /*44c0*/  BSYNC B1 ;  /* 0x0000000000017941 */ /* 0x000fea0003800000 */
.L_x_130:
        /* <DEDUP_REMOVED lines=9> */
.L_x_133:
[----:B------:R-:W-:Y:S05]  /*4560*/  BSYNC B1 ;  /* 0x0000000000017941 */ /* 0x000fea0003800000 */
.L_x_132:
        /* <DEDUP_REMOVED lines=10> */
.L_x_135:
[----:B------:R-:W-:Y:S05]  /*4610*/  BSYNC B1 ;  /* 0x0000000000017941 */ /* 0x000fea0003800000 */
.L_x_134:
        /* <DEDUP_REMOVED lines=10> */
.L_x_137:
[----:B------:R-:W-:Y:S05]  /*46c0*/  BSYNC B1 ;  /* 0x0000000000017941 */ /* 0x000fea0003800000 */
.L_x_136:
        /* <DEDUP_REMOVED lines=9> */
.L_x_139:
[----:B------:R-:W-:Y:S05]  /*4760*/  BSYNC B1 ;  /* 0x0000000000017941 */ /* 0x000fea0003800000 */
.L_x_138:
        /* <DEDUP_REMOVED lines=9> */
.L_x_141:
[----:B------:R-:W-:Y:S05]  /*4800*/  BSYNC B1 ;  /* 0x0000000000017941 */ /* 0x000fea0003800000 */
.L_x_140:
        /* <DEDUP_REMOVED lines=10> */
.L_x_143:
[----:B------:R-:W-:Y:S05]  /*48b0*/  BSYNC B1 ;  /* 0x0000000000017941 */ /* 0x000fea0003800000 */
.L_x_142:
        /* <DEDUP_REMOVED lines=10> */
.L_x_145:
[----:B------:R-:W-:Y:S05]  /*4960*/  BSYNC B1 ;  /* 0x0000000000017941 */ /* 0x000fea0003800000 */
.L_x_144:
        /* <DEDUP_REMOVED lines=9> */
.L_x_147:
[----:B------:R-:W-:Y:S05]  /*4a00*/  BSYNC B1 ;  /* 0x0000000000017941 */ /* 0x000fea0003800000 */
.L_x_146:
        /* <DEDUP_REMOVED lines=9> */
.L_x_149:
[----:B------:R-:W-:Y:S05]  /*4aa0*/  BSYNC B1 ;  /* 0x0000000000017941 */ /* 0x000fea0003800000 */
.L_x_148:
        /* <DEDUP_REMOVED lines=10> */
.L_x_151:
[----:B------:R-:W-:Y:S05]  /*4b50*/  BSYNC B1 ;  /* 0x0000000000017941 */ /* 0x000fea0003800000 */
.L_x_150:
[----:B-----5:R-:W-:Y:S01]  /*4b60*/  HADD2.F32 R5, -RZ, R24.H0_H0 ;  /* 0x20000018ff057230 */ /* 0x020fe20000004100 */
[----:B------:R-:W-:Y:S01]  /*4b70*/  ISETP.GT.AND P0, PT, R4, 0x79, PT ;  /* 0x000000790400780c */ /* 0x000fe20003f04270 */
[----:B------:R-:W-:Y:S01]  /*4b80*/  @P2 IMAD.MOV.U32 R4, RZ, RZ, R10 ;  /* 0x000000ffff042224 */ /* 0x000fe200078e000a */
[----:B------:R-:W-:Y:S02]  /*4b90*/  BSSY B1, `(.L_x_152) ;  /* 0x000000a000017945 */ /* 0x000fe40003800000 */
[----:B------:R-:W-:Y:S01]  /*4ba0*/  FMUL R5, R5, R90 ;  /* 0x0000005a05057220 */ /* 0x000fe20000400000 */
[----:B------:R-:W-:-:S03]  /*4bb0*/  ISETP.GT.AND P3, PT, R3, RZ, P0 ;  /* 0x000000ff0300720c */ /* 0x000fc60000764270 */
[----:B------:R-:W-:-:S05]  /*4bc0*/  FFMA R5, R84, R23, R5 ;  /* 0x0000001754057223 */ /* 0x000fca0000000005 */
[----:B------:R-:W-:-:S04]  /*4bd0*/  F2FP.F16.F32.PACK_AB R5, RZ, R5 ;  /* 0x00000005ff05723e */ /* 0x000fc800000000ff */
[----:B0-----:R-:W-:Y:S01]  /*4be0*/  PRMT R14, R5, 0x7610, R14 ;  /* 0x00007610050e7816 */ /* 0x001fe2000000000e */
[----:B------:R-:W-:-:S05]  /*4bf0*/  @P2 IMAD.MOV.U32 R5, RZ, RZ, R11 ;  /* 0x000000ffff052224 */ /* 0x000fca00078e000b */
[----:B------:R0:W-:Y:S01]  /*4c00*/  @P2 STG.E.U16 desc[UR38][R4.64+0xf0], R14 ;  /* 0x0000f00e04002986 */ /* 0x0001e2000c101526 */
[----:B------:R-:W-:Y:S05]  /*4c10*/  @!P3 BRA `(.L_x_153) ;  /* 0x000000000004b947 */ /* 0x000fea0003800000 */
[----:B------:R0:W5:Y:S02]  /*4c20*/  LDG.E.LTC128B.U16 R24, desc[UR38][R6.64+0xf2] ;  /* 0x0000f22606187981 */ /* 0x000164000c1e1520 */
.L_x_153:
[----:B------:R-:W-:Y:S05]  /*4c30*/  BSYNC B1 ;  /* 0x0000000000017941 */ /* 0x000fea0003800000 */
.L_x_152:
        /* <DEDUP_REMOVED lines=9> */
.L_x_155:
[----:B------:R-:W-:Y:S05]  /*4cd0*/  BSYNC B1 ;  /* 0x0000000000017941 */ /* 0x000fea0003800000 */
.L_x_154:
[----:B-----5:R-:W-:Y:S01]  /*4ce0*/  HADD2.F32 R5, -RZ, R24.H0_H0 ;  /* 0x20000018ff057230 */ /* 0x020fe20000004100 */
[----:B------:R-:W-:Y:S01]  /*4cf0*/  ISETP.GT.AND P0, PT, R3, 0x8, P0 ;  /* 0x000000080300780c */ /* 0x000fe20000704270 */
[----:B0-----:R-:W-:Y:S01]  /*4d00*/  @P1 IMAD.MOV.U32 R4, RZ, RZ, R12 ;  /* 0x000000ffff041224 */ /* 0x001fe200078e000c */
[----:B------:R-:W-:Y:S02]  /*4d10*/  BSSY B1, `(.L_x_156) ;  /* 0x0000009000017945 */ /* 0x000fe40003800000 */
[----:B------:R-:W-:-:S04]  /*4d20*/  FMUL R5, R5, R90 ;  /* 0x0000005a05057220 */ /* 0x000fc80000400000 */
[----:B------:R-:W-:-:S05]  /*4d30*/  FFMA R5, R86, R23, R5 ;  /* 0x0000001756057223 */ /* 0x000fca0000000005 */
[----:B------:R-:W-:-:S04]  /*4d40*/  F2FP.F16.F32.PACK_AB R5, RZ, R5 ;  /* 0x00000005ff05723e */ /* 0x000fc800000000ff */
[----:B-1-3--:R-:W-:Y:S01]  /*4d50*/  PRMT R6, R5, 0x7610, R6 ;  /* 0x0000761005067816 */ /* 0x00afe20000000006 */
[----:B------:R-:W-:-:S05]  /*4d60*/  @P1 IMAD.MOV.U32 R5, RZ, RZ, R13 ;  /* 0x000000ffff051224 */ /* 0x000fca00078e000d */
[----:B------:R0:W-:Y:S01]  /*4d70*/  @P1 STG.E.U16 desc[UR38][R4.64+0xf0], R6 ;  /* 0x0000f00604001986 */ /* 0x0001e2000c101526 */
[----:B------:R-:W-:Y:S05]  /*4d80*/  @!P0 BRA `(.L_x_157) ;  /* 0x0000000000048947 */ /* 0x000fea0003800000 */
[----:B------:R1:W5:Y:S02]  /*4d90*/  LDG.E.LTC128B.U16 R24, desc[UR38][R8.64+0xf2] ;  /* 0x0000f22608187981 */ /* 0x000364000c1e1520 */
.L_x_157:
[----:B------:R-:W-:Y:S05]  /*4da0*/  BSYNC B1 ;  /* 0x0000000000017941 */ /* 0x000fea0003800000 */
.L_x_156:
[----:B------:R-:W-:Y:S05]  /*4db0*/  @!P0 BRA `(.L_x_158) ;  /* 0x0000001000e88947 */ /* 0x000fea0003800000 */
[----:B-----5:R-:W-:-:S05]  /*4dc0*/  HADD2.F32 R3, -RZ, R24.H0_H0 ;  /* 0x20000018ff037230 */ /* 0x020fca0000004100 */
[----:B0-----:R-:W-:-:S04]  /*4dd0*/  FMUL R4, R3, R90 ;  /* 0x0000005a03047220 */ /* 0x001fc80000400000 */
[----:B------:R-:W-:-:S05]  /*4de0*/  FFMA R4, R87, R23, R4 ;  /* 0x0000001757047223 */ /* 0x000fca0000000004 */
[----:B------:R-:W-:-:S05]  /*4df0*/  F2FP.F16.F32.PACK_AB R4, RZ, R4 ;  /* 0x00000004ff04723e */ /* 0x000fca00000000ff */
[----:B------:R3:W-:Y:S01]  /*4e00*/  STG.E.U16 desc[UR38][R12.64+0xf2], R4 ;  /* 0x0000f2040c007986 */ /* 0x0007e2000c101526 */
[----:B------:R-:W-:Y:S05]  /*4e10*/  BRA `(.L_x_158) ;  /* 0x0000001000d07947 */ /* 0x000fea0003800000 */
.L_x_33:
[----:B------:R-:W-:Y:S01]  /*4e20*/  ISETP.GT.AND P3, PT, R4, 0x1, PT ;  /* 0x000000010400780c */ /* 0x000fe20003f64270 */
[----:B------:R-:W-:Y:S01]  /*4e30*/  ULDC.64 UR4, c[0x0][0x5c0] ;  /* 0x0001700000047ab9 */ /* 0x000fe20000000a00 */
[-C--:B------:R-:W-:Y:S01]  /*4e40*/  FMUL R24, R24, R23.reuse ;  /* 0x0000001718187220 */ /* 0x080fe20000400000 */
[----:B------:R-:W-:Y:S01]  /*4e50*/  LEA R6, P4, R106, UR4, 0x1 ;  /* 0x000000046a067c11 */ /* 0x000fe2000f8808ff */
[-C--:B------:R-:W-:Y:S01]  /*4e60*/  FMUL R25, R25, R23.reuse ;  /* 0x0000001719197220 */ /* 0x080fe20000400000 */
[----:B------:R-:W-:Y:S01]  /*4e70*/  ISETP.GT.AND P0, PT, R3, RZ, P3 ;  /* 0x000000ff0300720c */ /* 0x000fe20001f04270 */
[-C--:B------:R-:W-:Y:S01]  /*4e80*/  FMUL R26, R26, R23.reuse ;  /* 0x000000171a1a7220 */ /* 0x080fe20000400000 */
[----:B------:R-:W-:Y:S01]  /*4e90*/  F2FP.F16.F32.PACK_AB R24, RZ, R24 ;  /* 0x00000018ff18723e */ /* 0x000fe200000000ff */
[-C--:B------:R-:W-:Y:S01]  /*4ea0*/  FMUL R27, R27, R23.reuse ;  /* 0x000000171b1b7220 */ /* 0x080fe20000400000 */
[----:B------:R-:W-:Y:S01]  /*4eb0*/  LEA.HI.X R7, R106, UR5, R103, 0x1, P4 ;  /* 0x000000056a077c11 */ /* 0x000fe2000a0f0c67 */
[----:B------:R-:W-:Y:S01]  /*4ec0*/  FMUL R28, R28, R23 ;  /* 0x000000171c1c7220 */ /* 0x000fe20000400000 */
[----:B------:R-:W-:Y:S01]  /*4ed0*/  F2FP.F16.F32.PACK_AB R25, RZ, R25 ;  /* 0x00000019ff19723e */ /* 0x000fe200000000ff */
[-C--:B------:R-:W-:Y:S01]  /*4ee0*/  FMUL R29, R29, R23.reuse ;  /* 0x000000171d1d7220 */ /* 0x080fe20000400000 */
[----:B------:R-:W-:Y:S01]  /*4ef0*/  ISETP.GT.AND P2, PT, R3, 0x8, P2 ;  /* 0x000000080300780c */ /* 0x000fe20001744270 */
[----:B------:R-:W-:Y:S01]  /*4f00*/  @P1 STG.E.U16 desc[UR38][R6.64], R24 ;  /* 0x0000001806001986 */ /* 0x000fe2000c101526 */
[----:B------:R-:W-:Y:S01]  /*4f10*/  ISETP.GT.AND P1, PT, R4, 0x8, PT ;  /* 0x000000080400780c */ /* 0x000fe20003f24270 */
[-C--:B------:R-:W-:Y:S01]  /*4f20*/  FMUL R30, R30, R23.reuse ;  /* 0x000000171e1e7220 */ /* 0x080fe20000400000 */
[C---:B------:R-:W-:Y:S01]  /*4f30*/  SHF.L.U64.HI R5, R91.reuse, 0x1, R92 ;  /* 0x000000015b057819 */ /* 0x040fe2000001025c */
[----:B------:R-:W-:Y:S01]  /*4f40*/  @P0 STG.E.U16 desc[UR38][R6.64+0x2], R25 ;  /* 0x0000021906000986 */ /* 0x000fe2000c101526 */
[----:B------:R-:W-:Y:S01]  /*4f50*/  LEA R8, P5, R91, R6, 0x1 ;  /* 0x000000065b087211 */ /* 0x000fe200078a08ff */
[-C--:B------:R-:W-:Y:S01]  /*4f60*/  FMUL R31, R31, R23.reuse ;  /* 0x000000171f1f7220 */ /* 0x080fe20000400000 */
[----:B------:R-:W-:Y:S01]  /*4f70*/  ISETP.GT.AND P3, PT, R3, 0x8, P3 ;  /* 0x000000080300780c */ /* 0x000fe20001f64270 */
[-C--:B------:R-:W-:Y:S01]  /*4f80*/  FMUL R32, R32, R23.reuse ;  /* 0x0000001720207220 */ /* 0x080fe20000400000 */
[----:B------:R-:W-:Y:S01]  /*4f90*/  ISETP.GT.AND P0, PT, R4, 0x9, PT ;  /* 0x000000090400780c */ /* 0x000fe20003f04270 */
[----:B------:R-:W-:Y:S01]  /*4fa0*/  IMAD.X R9, R5, 0x1, R7, P5 ;  /* 0x0000000105097824 */ /* 0x000fe200028e0607 */
[----:B------:R-:W-:Y:S01]  /*4fb0*/  ISETP.GT.AND P4, PT, R3, RZ, P1 ;  /* 0x000000ff0300720c */ /* 0x000fe20000f84270 */
[-C--:B------:R-:W-:Y:S01]  /*4fc0*/  FMUL R33, R33, R23.reuse ;  /* 0x0000001721217220 */ /* 0x080fe20000400000 */
[----:B------:R-:W-:Y:S01]  /*4fd0*/  F2FP.F16.F32.PACK_AB R26, RZ, R26 ;  /* 0x0000001aff1a723e */ /* 0x000fe200000000ff */
[-C--:B------:R-:W-:Y:S01]  /*4fe0*/  FMUL R34, R34, R23.reuse ;  /* 0x0000001722227220 */ /* 0x080fe20000400000 */
[----:B------:R-:W-:Y:S01]  /*4ff0*/  ISETP.GT.AND P5, PT, R3, RZ, P0 ;  /* 0x000000ff0300720c */ /* 0x000fe200007a4270 */
[----:B------:R-:W-:Y:S01]  /*5000*/  FMUL R35, R35, R23 ;  /* 0x0000001723237220 */ /* 0x000fe20000400000 */
[----:B------:R-:W-:Y:S01]  /*5010*/  F2FP.F16.F32.PACK_AB R27, RZ, R27 ;  /* 0x0000001bff1b723e */ /* 0x000fe200000000ff */
[----:B------:R-:W-:Y:S01]  /*5020*/  @P2 STG.E.U16 desc[UR38][R8.64], R26 ;  /* 0x0000001a08002986 */ /* 0x000fe2000c101526 */
[----:B------:R-:W-:Y:S01]  /*5030*/  F2FP.F16.F32.PACK_AB R28, RZ, R28 ;  /* 0x0000001cff1c723e */ /* 0x000fe200000000ff */
[-C--:B------:R-:W-:Y:S01]  /*5040*/  FMUL R36, R36, R23.reuse ;  /* 0x0000001724247220 */ /* 0x080fe20000400000 */
[----:B------:R-:W-:Y:S01]  /*5050*/  ISETP.GT.AND P2, PT, R3, 0x8, P1 ;  /* 0x000000080300780c */ /* 0x000fe20000f44270 */
[----:B------:R-:W-:Y:S01]  /*5060*/  @P3 STG.E.U16 desc[UR38][R8.64+0x2], R27 ;  /* 0x0000021b08003986 */ /* 0x000fe2000c101526 */
[----:B------:R-:W-:Y:S01]  /*5070*/  ISETP.GT.AND P1, PT, R4, 0x10, PT ;  /* 0x000000100400780c */ /* 0x000fe20003f24270 */
[----:B------:R-:W-:Y:S01]  /*5080*/  FMUL R37, R37, R23 ;  /* 0x0000001725257220 */ /* 0x000fe20000400000 */
[----:B------:R-:W-:Y:S01]  /*5090*/  F2FP.F16.F32.PACK_AB R29, RZ, R29 ;  /* 0x0000001dff1d723e */ /* 0x000fe200000000ff */
[----:B------:R-:W-:Y:S01]  /*50a0*/  @P4 STG.E.U16 desc[UR38][R6.64+0x10], R28 ;  /* 0x0000101c06004986 */ /* 0x000fe2000c101526 */
[C---:B------:R-:W-:Y:S01]  /*50b0*/  ISETP.GT.AND P3, PT, R3.reuse, 0x8, P0 ;  /* 0x000000080300780c */ /* 0x040fe20000764270 */
[-C--:B------:R-:W-:Y:S01]  /*50c0*/  FMUL R38, R38, R23.reuse ;  /* 0x0000001726267220 */ /* 0x080fe20000400000 */
[----:B------:R-:W-:Y:S01]  /*50d0*/  ISETP.GT.AND P0, PT, R4, 0x11, PT ;  /* 0x000000110400780c */ /* 0x000fe20003f04270 */
[----:B------:R-:W-:Y:S01]  /*50e0*/  @P5 STG.E.U16 desc[UR38][R6.64+0x12], R29 ;  /* 0x0000121d06005986 */ /* 0x000fe2000c101526 */
        /* <DEDUP_REMOVED lines=161> */
[----:B------:R-:W-:Y:S01]  /*5b00*/  FMUL R87, R87, R23 ;  /* 0x0000001757577220 */ /* 0x000fe20000400000 */
[----:B------:R-:W-:-:S02]  /*5b10*/  F2FP.F16.F32.PACK_AB R62, RZ, R62 ;  /* 0x0000003eff3e723e */ /* 0x000fc400000000ff */
[C---:B------:R-:W-:Y:S02]  /*5b20*/  ISETP.GT.AND P5, PT, R3.reuse, RZ, P0 ;  /* 0x000000ff0300720c */ /* 0x040fe400007a4270 */
[----:B------:R-:W-:Y:S01]  /*5b30*/  F2FP.F16.F32.PACK_AB R63, RZ, R63 ;  /* 0x0000003fff3f723e */ /* 0x000fe200000000ff */
[----:B------:R-:W-:Y:S01]  /*5b40*/  @P2 STG.E.U16 desc[UR38][R8.64+0x90], R62 ;  /* 0x0000903e08002986 */ /* 0x000fe2000c101526 */
[----:B------:R-:W-:Y:S02]  /*5b50*/  F2FP.F16.F32.PACK_AB R64, RZ, R64 ;  /* 0x00000040ff40723e */ /* 0x000fe400000000ff */
[C---:B------:R-:W-:Y:S01]  /*5b60*/  ISETP.GT.AND P2, PT, R3.reuse, 0x8, P1 ;  /* 0x000000080300780c */ /* 0x040fe20000f44270 */
[----:B------:R-:W-:Y:S01]  /*5b70*/  @P3 STG.E.U16 desc[UR38][R8.64+0x92], R63 ;  /* 0x0000923f08003986 */ /* 0x000fe2000c101526 */
[----:B------:R-:W-:Y:S02]  /*5b80*/  ISETP.GT.AND P1, PT, R4, 0x58, PT ;  /* 0x000000580400780c */ /* 0x000fe40003f24270 */
[----:B------:R-:W-:Y:S01]  /*5b90*/  F2FP.F16.F32.PACK_AB R65, RZ, R65 ;  /* 0x00000041ff41723e */ /* 0x000fe200000000ff */
[----:B------:R-:W-:Y:S01]  /*5ba0*/  @P4 STG.E.U16 desc[UR38][R6.64+0xa0], R64 ;  /* 0x0000a04006004986 */ /* 0x000fe2000c101526 */
[----:B------:R-:W-:-:S02]  /*5bb0*/  ISETP.GT.AND P3, PT, R3, 0x8, P0 ;  /* 0x000000080300780c */ /* 0x000fc40000764270 */
[----:B------:R-:W-:Y:S01]  /*5bc0*/  ISETP.GT.AND P0, PT, R4, 0x59, PT ;  /* 0x000000590400780c */ /* 0x000fe20003f04270 */
[----:B------:R-:W-:Y:S01]  /*5bd0*/  @P5 STG.E.U16 desc[UR38][R6.64+0xa2], R65 ;  /* 0x0000a24106005986 */ /* 0x000fe2000c101526 */
[C---:B------:R-:W-:Y:S02]  /*5be0*/  ISETP.GT.AND P4, PT, R3.reuse, RZ, P1 ;  /* 0x000000ff0300720c */ /* 0x040fe40000f84270 */
[----:B------:R-:W-:Y:S02]  /*5bf0*/  F2FP.F16.F32.PACK_AB R66, RZ, R66 ;  /* 0x00000042ff42723e */ /* 0x000fe400000000ff */
[----:B------:R-:W-:Y:S02]  /*5c00*/  ISETP.GT.AND P5, PT, R3, RZ, P0 ;  /* 0x000000ff0300720c */ /* 0x000fe400007a4270 */
[----:B------:R-:W-:Y:S01]  /*5c10*/  F2FP.F16.F32.PACK_AB R67, RZ, R67 ;  /* 0x00000043ff43723e */ /* 0x000fe200000000ff */
[----:B------:R-:W-:Y:S01]  /*5c20*/  @P2 STG.E.U16 desc[UR38][R8.64+0xa0], R66 ;  /* 0x0000a04208002986 */ /* 0x000fe2000c101526 */
[----:B------:R-:W-:-:S02]  /*5c30*/  F2FP.F16.F32.PACK_AB R68, RZ, R68 ;  /* 0x00000044ff44723e */ /* 0x000fc400000000ff */
[C---:B------:R-:W-:Y:S01]  /*5c40*/  ISETP.GT.AND P2, PT, R3.reuse, 0x8, P1 ;  /* 0x000000080300780c */ /* 0x040fe20000f44270 */
[----:B------:R-:W-:Y:S01]  /*5c50*/  @P3 STG.E.U16 desc[UR38][R8.64+0xa2], R67 ;  /* 0x0000a24308003986 */ /* 0x000fe2000c101526 */
[C---:B------:R-:W-:Y:S02]  /*5c60*/  ISETP.GT.AND P1, PT, R4.reuse, 0x60, PT ;  /* 0x000000600400780c */ /* 0x040fe40003f24270 */
[----:B------:R-:W-:Y:S01]  /*5c70*/  F2FP.F16.F32.PACK_AB R69, RZ, R69 ;  /* 0x00000045ff45723e */ /* 0x000fe200000000ff */
[----:B------:R-:W-:Y:S01]  /*5c80*/  @P4 STG.E.U16 desc[UR38][R6.64+0xb0], R68 ;  /* 0x0000b04406004986 */ /* 0x000fe2000c101526 */
[C---:B------:R-:W-:Y:S02]  /*5c90*/  ISETP.GT.AND P3, PT, R3.reuse, 0x8, P0 ;  /* 0x000000080300780c */ /* 0x040fe40000764270 */
[----:B------:R-:W-:Y:S01]  /*5ca0*/  ISETP.GT.AND P0, PT, R4, 0x61, PT ;  /* 0x000000610400780c */ /* 0x000fe20003f04270 */
[----:B------:R-:W-:Y:S01]  /*5cb0*/  @P5 STG.E.U16 desc[UR38][R6.64+0xb2], R69 ;  /* 0x0000b24506005986 */ /* 0x000fe2000c101526 */
[----:B------:R-:W-:-:S02]  /*5cc0*/  ISETP.GT.AND P4, PT, R3, RZ, P1 ;  /* 0x000000ff0300720c */ /* 0x000fc40000f84270 */
[C---:B------:R-:W-:Y:S02]  /*5cd0*/  ISETP.GT.AND P5, PT, R3.reuse, RZ, P0 ;  /* 0x000000ff0300720c */ /* 0x040fe400007a4270 */
[----:B------:R-:W-:Y:S02]  /*5ce0*/  F2FP.F16.F32.PACK_AB R70, RZ, R70 ;  /* 0x00000046ff46723e */ /* 0x000fe400000000ff */
[----:B------:R-:W-:Y:S02]  /*5cf0*/  F2FP.F16.F32.PACK_AB R71, RZ, R71 ;  /* 0x00000047ff47723e */ /* 0x000fe400000000ff */
[----:B------:R-:W-:Y:S01]  /*5d00*/  F2FP.F16.F32.PACK_AB R72, RZ, R72 ;  /* 0x00000048ff48723e */ /* 0x000fe200000000ff */
[----:B------:R-:W-:Y:S01]  /*5d10*/  @P2 STG.E.U16 desc[UR38][R8.64+0xb0], R70 ;  /* 0x0000b04608002986 */ /* 0x000fe2000c101526 */
[----:B------:R-:W-:Y:S02]  /*5d20*/  F2FP.F16.F32.PACK_AB R73, RZ, R73 ;  /* 0x00000049ff49723e */ /* 0x000fe400000000ff */
[C---:B------:R-:W-:Y:S01]  /*5d30*/  ISETP.GT.AND P1, PT, R3.reuse, 0x8, P1 ;  /* 0x000000080300780c */ /* 0x040fe20000f24270 */
[----:B------:R-:W-:Y:S01]  /*5d40*/  @P3 STG.E.U16 desc[UR38][R8.64+0xb2], R71 ;  /* 0x0000b24708003986 */ /* 0x000fe2000c101526 */
[----:B------:R-:W-:-:S02]  /*5d50*/  ISETP.GT.AND P2, PT, R3, 0x8, P0 ;  /* 0x000000080300780c */ /* 0x000fc40000744270 */
[C---:B------:R-:W-:Y:S01]  /*5d60*/  ISETP.GT.AND P0, PT, R4.reuse, 0x69, PT ;  /* 0x000000690400780c */ /* 0x040fe20003f04270 */
[----:B------:R-:W-:Y:S01]  /*5d70*/  @P4 STG.E.U16 desc[UR38][R6.64+0xc0], R72 ;  /* 0x0000c04806004986 */ /* 0x000fe2000c101526 */
[----:B------:R-:W-:Y:S02]  /*5d80*/  ISETP.GT.AND P4, PT, R4, 0x68, PT ;  /* 0x000000680400780c */ /* 0x000fe40003f84270 */
[----:B------:R-:W-:Y:S01]  /*5d90*/  F2FP.F16.F32.PACK_AB R74, RZ, R74 ;  /* 0x0000004aff4a723e */ /* 0x000fe200000000ff */
[----:B------:R-:W-:Y:S01]  /*5da0*/  @P5 STG.E.U16 desc[UR38][R6.64+0xc2], R73 ;  /* 0x0000c24906005986 */ /* 0x000fe2000c101526 */
[C---:B------:R-:W-:Y:S02]  /*5db0*/  ISETP.GT.AND P5, PT, R3.reuse, RZ, P4 ;  /* 0x000000ff0300720c */ /* 0x040fe400027a4270 */
[----:B------:R-:W-:Y:S01]  /*5dc0*/  ISETP.GT.AND P3, PT, R3, RZ, P0 ;  /* 0x000000ff0300720c */ /* 0x000fe20000764270 */
[----:B------:R-:W-:Y:S01]  /*5dd0*/  @P1 STG.E.U16 desc[UR38][R8.64+0xc0], R74 ;  /* 0x0000c04a08001986 */ /* 0x000fe2000c101526 */
[----:B------:R-:W-:-:S02]  /*5de0*/  F2FP.F16.F32.PACK_AB R75, RZ, R75 ;  /* 0x0000004bff4b723e */ /* 0x000fc400000000ff */
[----:B------:R-:W-:Y:S02]  /*5df0*/  F2FP.F16.F32.PACK_AB R76, RZ, R76 ;  /* 0x0000004cff4c723e */ /* 0x000fe400000000ff */
[C---:B------:R-:W-:Y:S01]  /*5e00*/  ISETP.GT.AND P4, PT, R3.reuse, 0x8, P4 ;  /* 0x000000080300780c */ /* 0x040fe20002784270 */
[----:B------:R-:W-:Y:S01]  /*5e10*/  @P2 STG.E.U16 desc[UR38][R8.64+0xc2], R75 ;  /* 0x0000c24b08002986 */ /* 0x000fe2000c101526 */
[----:B------:R-:W-:Y:S02]  /*5e20*/  F2FP.F16.F32.PACK_AB R77, RZ, R77 ;  /* 0x0000004dff4d723e */ /* 0x000fe400000000ff */
[C---:B------:R-:W-:Y:S01]  /*5e30*/  ISETP.GT.AND P2, PT, R4.reuse, 0x71, PT ;  /* 0x000000710400780c */ /* 0x040fe20003f44270 */
[----:B------:R-:W-:Y:S01]  /*5e40*/  @P5 STG.E.U16 desc[UR38][R6.64+0xd0], R76 ;  /* 0x0000d04c06005986 */ /* 0x000fe2000c101526 */
[----:B------:R-:W-:Y:S02]  /*5e50*/  ISETP.GT.AND P5, PT, R3, 0x8, P0 ;  /* 0x000000080300780c */ /* 0x000fe400007a4270 */
[C---:B------:R-:W-:Y:S01]  /*5e60*/  ISETP.GT.AND P1, PT, R4.reuse, 0x78, PT ;  /* 0x000000780400780c */ /* 0x040fe20003f24270 */
[----:B------:R-:W-:Y:S01]  /*5e70*/  @P3 STG.E.U16 desc[UR38][R6.64+0xd2], R77 ;  /* 0x0000d24d06003986 */ /* 0x000fe2000c101526 */
[----:B------:R-:W-:-:S02]  /*5e80*/  ISETP.GT.AND P3, PT, R4, 0x70, PT ;  /* 0x000000700400780c */ /* 0x000fc40003f64270 */
[----:B------:R-:W-:Y:S01]  /*5e90*/  ISETP.GT.AND P0, PT, R4, 0x79, PT ;  /* 0x000000790400780c */ /* 0x000fe20003f04270 */
[----:B------:R-:W-:Y:S01]  /*5ea0*/  @P4 IMAD.MOV.U32 R4, RZ, RZ, R8 ;  /* 0x000000ffff044224 */ /* 0x000fe200078e0008 */
[----:B------:R-:W-:Y:S01]  /*5eb0*/  F2FP.F16.F32.PACK_AB R78, RZ, R78 ;  /* 0x0000004eff4e723e */ /* 0x000fe200000000ff */
[----:B------:R-:W-:Y:S01]  /*5ec0*/  @P4 IMAD.MOV.U32 R5, RZ, RZ, R9 ;  /* 0x000000ffff054224 */ /* 0x000fe200078e0009 */
[----:B------:R-:W-:Y:S02]  /*5ed0*/  F2FP.F16.F32.PACK_AB R79, RZ, R79 ;  /* 0x0000004fff4f723e */ /* 0x000fe400000000ff */
[----:B------:R-:W-:Y:S02]  /*5ee0*/  F2FP.F16.F32.PACK_AB R80, RZ, R80 ;  /* 0x00000050ff50723e */ /* 0x000fe400000000ff */
[----:B------:R0:W-:Y:S01]  /*5ef0*/  @P4 STG.E.U16 desc[UR38][R4.64+0xd0], R78 ;  /* 0x0000d04e04004986 */ /* 0x0001e2000c101526 */
[----:B------:R-:W-:Y:S02]  /*5f00*/  ISETP.GT.AND P4, PT, R3, RZ, P2 ;  /* 0x000000ff0300720c */ /* 0x000fe40001784270 */
[----:B------:R-:W-:-:S02]  /*5f10*/  F2FP.F16.F32.PACK_AB R81, RZ, R81 ;  /* 0x00000051ff51723e */ /* 0x000fc400000000ff */
[----:B------:R-:W-:Y:S02]  /*5f20*/  ISETP.GT.AND P2, PT, R3, 0x8, P2 ;  /* 0x000000080300780c */ /* 0x000fe40001744270 */
[----:B------:R-:W-:Y:S02]  /*5f30*/  F2FP.F16.F32.PACK_AB R82, RZ, R82 ;  /* 0x00000052ff52723e */ /* 0x000fe400000000ff */
[----:B------:R-:W-:Y:S02]  /*5f40*/  F2FP.F16.F32.PACK_AB R83, RZ, R83 ;  /* 0x00000053ff53723e */ /* 0x000fe400000000ff */
[----:B------:R-:W-:Y:S01]  /*5f50*/  F2FP.F16.F32.PACK_AB R84, RZ, R84 ;  /* 0x00000054ff54723e */ /* 0x000fe200000000ff */
[----:B0-----:R-:W-:Y:S01]  /*5f60*/  @P5 IMAD.MOV.U32 R4, RZ, RZ, R8 ;  /* 0x000000ffff045224 */ /* 0x001fe200078e0008 */
[----:B------:R-:W-:Y:S01]  /*5f70*/  F2FP.F16.F32.PACK_AB R85, RZ, R85 ;  /* 0x00000055ff55723e */ /* 0x000fe200000000ff */
[----:B------:R-:W-:Y:S01]  /*5f80*/  @P5 IMAD.MOV.U32 R5, RZ, RZ, R9 ;  /* 0x000000ffff055224 */ /* 0x000fe200078e0009 */
[----:B------:R-:W-:-:S02]  /*5f90*/  F2FP.F16.F32.PACK_AB R86, RZ, R86 ;  /* 0x00000056ff56723e */ /* 0x000fc400000000ff */
[----:B------:R-:W-:Y:S02]  /*5fa0*/  F2FP.F16.F32.PACK_AB R87, RZ, R87 ;  /* 0x00000057ff57723e */ /* 0x000fe400000000ff */
[----:B------:R0:W-:Y:S01]  /*5fb0*/  @P5 STG.E.U16 desc[UR38][R4.64+0xd2], R79 ;  /* 0x0000d24f04005986 */ /* 0x0001e2000c101526 */
[C---:B------:R-:W-:Y:S02]  /*5fc0*/  ISETP.GT.AND P5, PT, R3.reuse, RZ, P3 ;  /* 0x000000ff0300720c */ /* 0x040fe40001fa4270 */
[----:B------:R-:W-:-:S11]  /*5fd0*/  ISETP.GT.AND P3, PT, R3, 0x8, P3 ;  /* 0x000000080300780c */ /* 0x000fd60001f64270 */
[----:B0-----:R-:W-:Y:S02]  /*5fe0*/  @P5 IMAD.MOV.U32 R4, RZ, RZ, R6 ;  /* 0x000000ffff045224 */ /* 0x001fe400078e0006 */
[----:B------:R-:W-:-:S05]  /*5ff0*/  @P5 IMAD.MOV.U32 R5, RZ, RZ, R7 ;  /* 0x000000ffff055224 */ /* 0x000fca00078e0007 */
[----:B------:R0:W-:Y:S01]  /*6000*/  @P5 STG.E.U16 desc[UR38][R4.64+0xe0], R80 ;  /* 0x0000e05004005986 */ /* 0x0001e2000c101526 */
[C---:B------:R-:W-:Y:S02]  /*6010*/  ISETP.GT.AND P5, PT, R3.reuse, RZ, P0 ;  /* 0x000000ff0300720c */ /* 0x040fe400007a4270 */
[----:B------:R-:W-:Y:S01]  /*6020*/  ISETP.GT.AND P0, PT, R3, 0x8, P0 ;  /* 0x000000080300780c */ /* 0x000fe20000704270 */
[----:B0-----:R-:W-:Y:S02]  /*6030*/  @P4 IMAD.MOV.U32 R4, RZ, RZ, R6 ;  /* 0x000000ffff044224 */ /* 0x001fe400078e0006 */
[----:B------:R-:W-:-:S05]  /*6040*/  @P4 IMAD.MOV.U32 R5, RZ, RZ, R7 ;  /* 0x000000ffff054224 */ /* 0x000fca00078e0007 */
[----:B------:R0:W-:Y:S01]  /*6050*/  @P4 STG.E.U16 desc[UR38][R4.64+0xe2], R81 ;  /* 0x0000e25104004986 */ /* 0x0001e2000c101526 */
[C---:B------:R-:W-:Y:S02]  /*6060*/  ISETP.GT.AND P4, PT, R3.reuse, RZ, P1 ;  /* 0x000000ff0300720c */ /* 0x040fe40000f84270 */
[----:B------:R-:W-:Y:S01]  /*6070*/  ISETP.GT.AND P1, PT, R3, 0x8, P1 ;  /* 0x000000080300780c */ /* 0x000fe20000f24270 */
[----:B0-----:R-:W-:Y:S02]  /*6080*/  @P3 IMAD.MOV.U32 R4, RZ, RZ, R8 ;  /* 0x000000ffff043224 */ /* 0x001fe400078e0008 */
[----:B------:R-:W-:-:S05]  /*6090*/  @P3 IMAD.MOV.U32 R5, RZ, RZ, R9 ;  /* 0x000000ffff053224 */ /* 0x000fca00078e0009 */
[----:B------:R0:W-:Y:S02]  /*60a0*/  @P3 STG.E.U16 desc[UR38][R4.64+0xe0], R82 ;  /* 0x0000e05204003986 */ /* 0x0001e4000c101526 */
[----:B0-----:R-:W-:Y:S02]  /*60b0*/  @P2 IMAD.MOV.U32 R4, RZ, RZ, R8 ;  /* 0x000000ffff042224 */ /* 0x001fe400078e0008 */
[----:B------:R-:W-:-:S05]  /*60c0*/  @P2 IMAD.MOV.U32 R5, RZ, RZ, R9 ;  /* 0x000000ffff052224 */ /* 0x000fca00078e0009 */
[----:B------:R0:W-:Y:S02]  /*60d0*/  @P2 STG.E.U16 desc[UR38][R4.64+0xe2], R83 ;  /* 0x0000e25304002986 */ /* 0x0001e4000c101526 */
[----:B0-----:R-:W-:Y:S02]  /*60e0*/  @P4 IMAD.MOV.U32 R4, RZ, RZ, R6 ;  /* 0x000000ffff044224 */ /* 0x001fe400078e0006 */
[----:B------:R-:W-:-:S05]  /*60f0*/  @P4 IMAD.MOV.U32 R5, RZ, RZ, R7 ;  /* 0x000000ffff054224 */ /* 0x000fca00078e0007 */
[----:B------:R0:W-:Y:S04]  /*6100*/  @P4 STG.E.U16 desc[UR38][R4.64+0xf0], R84 ;  /* 0x0000f05404004986 */ /* 0x0001e8000c101526 */
[----:B------:R1:W-:Y:S01]  /*6110*/  @P5 STG.E.U16 desc[UR38][R6.64+0xf2], R85 ;  /* 0x0000f25506005986 */ /* 0x0003e2000c101526 */
[----:B0-----:R-:W-:Y:S02]  /*6120*/  @P1 IMAD.MOV.U32 R4, RZ, RZ, R8 ;  /* 0x000000ffff041224 */ /* 0x001fe400078e0008 */
[----:B------:R-:W-:-:S05]  /*6130*/  @P1 IMAD.MOV.U32 R5, RZ, RZ, R9 ;  /* 0x000000ffff051224 */ /* 0x000fca00078e0009 */
[----:B------:R1:W-:Y:S04]  /*6140*/  @P1 STG.E.U16 desc[UR38][R4.64+0xf0], R86 ;  /* 0x0000f05604001986 */ /* 0x0003e8000c101526 */
[----:B------:R1:W-:Y:S02]  /*6150*/  @P0 STG.E.U16 desc[UR38][R8.64+0xf2], R87 ;  /* 0x0000f25708000986 */ /* 0x0003e4000c101526 */
.L_x_158:
[----:B------:R-:W-:Y:S05]  /*6160*/  BSYNC B0 ;  /* 0x0000000000007941 */ /* 0x000fea0003800000 */
.L_x_32:
[----:B------:R-:W-:Y:S01]  /*6170*/  IADD3 R16, P0, R16, UR36, RZ ;  /* 0x0000002410107c10 */ /* 0x000fe2000ff1e0ff */
[----:B------:R-:W-:Y:S01]  /*6180*/  ULDC.64 UR4, c[0x0][0x650] ;  /* 0x0001940000047ab9 */ /* 0x000fe20000000a00 */
[----:B------:R-:W-:Y:S01]  /*6190*/  PRMT R3, RZ, 0x7610, R3 ;  /* 0x00007610ff037816 */ /* 0x000fe20000000003 */
[----:B------:R-:W-:Y:S01]  /*61a0*/  IMAD.MOV.U32 R100, RZ, RZ, -0x1 ;  /* 0xffffffffff647424 */ /* 0x000fe200078e00ff */
[----:B------:R-:W-:Y:S01]  /*61b0*/  IADD3.X R17, R17, UR42, RZ, P0, !PT ;  /* 0x0000002a11117c10 */ /* 0x000fe200087fe4ff */
[----:B------:R-:W-:Y:S01]  /*61c0*/  IMAD.MOV.U32 R101, RZ, RZ, -0x1 ;  /* 0xffffffffff657424 */ /* 0x000fe200078e00ff */
[----:B------:R-:W-:-:S04]  /*61d0*/  ISETP.GE.U32.AND P0, PT, R16, UR4, PT ;  /* 0x0000000410007c0c */ /* 0x000fc8000bf06070 */
[----:B------:R-:W-:-:S13]  /*61e0*/  ISETP.GE.U32.AND.EX P0, PT, R17, UR5, PT, P0 ;  /* 0x0000000511007c0c */ /* 0x000fda000bf06100 */
[----:B------:R-:W-:Y:S05]  /*61f0*/  @P0 BRA `(.L_x_159) ;  /* 0x00000004004c0947 */ /* 0x000fea0003800000 */
[----:B------:R-:W0:Y:S01]  /*6200*/  LDC.64 R10, c[0x0][0x628] ;  /* 0x00018a00ff0a7b82 */ /* 0x000e220000000a00 */
[----:B---3--:R-:W3:Y:S01]  /*6210*/  S2R R12, SR_CTAID.X ;  /* 0x00000000000c7919 */ /* 0x008ee20000002500 */
[----:B-12-4-:R-:W-:Y:S02]  /*6220*/  IMAD.MOV.U32 R8, RZ, RZ, R16 ;  /* 0x000000ffff087224 */ /* 0x016fe400078e0010 */
[----:B------:R-:W-:Y:S01]  /*6230*/  IMAD.MOV.U32 R9, RZ, RZ, R17 ;  /* 0x000000ffff097224 */ /* 0x000fe200078e0011 */
[----:B------:R-:W1:Y:S03]  /*6240*/  S2R R20, SR_CTAID.Y ;  /* 0x0000000000147919 */ /* 0x000e660000002600 */
[----:B------:R-:W2:Y:S08]  /*6250*/  LDC R0, c[0x0][0x630] ;  /* 0x00018c00ff007b82 */ /* 0x000eb00000000800 */
[----:B------:R-:W4:Y:S01]  /*6260*/  LDC.64 R14, c[0x0][0x620] ;  /* 0x00018800ff0e7b82 */ /* 0x000f220000000a00 */
[----:B0-----:R-:W-:-:S04]  /*6270*/  ISETP.NE.U32.AND P0, PT, R10, RZ, PT ;  /* 0x000000ff0a00720c */ /* 0x001fc80003f05070 */
[----:B------:R-:W-:-:S13]  /*6280*/  ISETP.NE.AND.EX P0, PT, R11, RZ, PT, P0 ;  /* 0x000000ff0b00720c */ /* 0x000fda0003f05300 */
[----:B-1234-:R-:W-:Y:S05]  /*6290*/  @!P0 BRA `(.L_x_160) ;  /* 0x0000000000288947 */ /* 0x01efea0003800000 */
        /* <DEDUP_REMOVED lines=10> */
.L_x_160:
[-CC-:B------:R-:W-:Y:S01]  /*6340*/  SHF.R.U64 R101, R8, R0.reuse, R9.reuse ;  /* 0x0000000008657219 */ /* 0x180fe20000001209 */
[----:B------:R-:W0:Y:S01]  /*6350*/  LDC.64 R26, c[0x0][0x640] ;  /* 0x00019000ff1a7b82 */ /* 0x000e220000000a00 */
[----:B------:R-:W-:Y:S01]  /*6360*/  SHF.R.U32.HI R0, RZ, R0, R9 ;  /* 0x00000000ff007219 */ /* 0x000fe20000011609 */
[----:B------:R-:W-:Y:S01]  /*6370*/  ULDC UR4, c[0x0][0x150] ;  /* 0x0000540000047ab9 */ /* 0x000fe20000000800 */
[----:B------:R-:W-:Y:S02]  /*6380*/  IADD3 R3, P0, RZ, -R101, RZ ;  /* 0x80000065ff037210 */ /* 0x000fe40007f1e0ff */
[----:B------:R-:W-:-:S03]  /*6390*/  I2FP.F32.U32 R7, R12 ;  /* 0x0000000c00077245 */ /* 0x000fc60000201000 */
[----:B------:R-:W1:Y:S01]  /*63a0*/  LDC R6, c[0x0][0x618] ;  /* 0x00018600ff067b82 */ /* 0x000e620000000800 */
[----:B------:R-:W-:Y:S02]  /*63b0*/  IMAD.X R5, RZ, RZ, ~R0, P0 ;  /* 0x000000ffff057224 */ /* 0x000fe400000e0e00 */
[----:B------:R-:W-:Y:S01]  /*63c0*/  FMUL R7, R7, UR4 ;  /* 0x0000000407077c20 */ /* 0x000fe20008400000 */
[----:B------:R-:W-:Y:S01]  /*63d0*/  ULDC UR4, c[0x0][0x154] ;  /* 0x0000550000047ab9 */ /* 0x000fe20000000800 */
[-C--:B------:R-:W-:Y:S02]  /*63e0*/  IMAD R0, R5, R14.reuse, RZ ;  /* 0x0000000e05007224 */ /* 0x080fe400078e02ff */
[C---:B------:R-:W-:Y:S01]  /*63f0*/  IMAD.WIDE.U32 R4, R3.reuse, R14, R16 ;  /* 0x0000000e03047225 */ /* 0x040fe200078e0010 */
[----:B------:R-:W2:Y:S01]  /*6400*/  LDC R8, c[0x0][0x608] ;  /* 0x00018200ff087b82 */ /* 0x000ea20000000800 */
[----:B------:R-:W3:Y:S02]  /*6410*/  F2I.U32.TRUNC.NTZ R7, R7 ;  /* 0x0000000700077305 */ /* 0x000ee4000020f000 */
[----:B------:R-:W-:Y:S01]  /*6420*/  IMAD R3, R3, R15, R0 ;  /* 0x0000000f03037224 */ /* 0x000fe200078e0200 */
[----:B------:R-:W-:-:S03]  /*6430*/  I2FP.F32.U32 R0, R20 ;  /* 0x0000001400007245 */ /* 0x000fc60000201000 */
[----:B------:R-:W-:Y:S01]  /*6440*/  IMAD.IADD R3, R5, 0x1, R3 ;  /* 0x0000000105037824 */ /* 0x000fe200078e0203 */
[----:B------:R-:W4:Y:S01]  /*6450*/  LDC R11, c[0x0][0x658] ;  /* 0x00019600ff0b7b82 */ /* 0x000f220000000800 */
[----:B0-----:R-:W-:-:S04]  /*6460*/  ISETP.NE.U32.AND P0, PT, R26, RZ, PT ;  /* 0x000000ff1a00720c */ /* 0x001fc80003f05070 */
[----:B------:R-:W-:-:S03]  /*6470*/  ISETP.NE.AND.EX P0, PT, R27, RZ, PT, P0 ;  /* 0x000000ff1b00720c */ /* 0x000fc60003f05300 */
[----:B------:R-:W0:Y:S01]  /*6480*/  LDC R9, c[0x0][0x144] ;  /* 0x00005100ff097b82 */ /* 0x000e220000000800 */
[-C--:B-1----:R-:W-:Y:S01]  /*6490*/  SHF.R.U64 R10, R4, R6.reuse, R3 ;  /* 0x00000006040a7219 */ /* 0x082fe20000001203 */
[----:B---3--:R-:W-:Y:S01]  /*64a0*/  IMAD.MOV R7, RZ, RZ, -R7 ;  /* 0x000000ffff077224 */ /* 0x008fe200078e0a07 */
[----:B------:R-:W-:Y:S01]  /*64b0*/  SHF.R.U32.HI R3, RZ, R6, R3 ;  /* 0x00000006ff037219 */ /* 0x000fe20000011603 */
[----:B------:R-:W-:-:S04]  /*64c0*/  FMUL R6, R0, UR4 ;  /* 0x0000000400067c20 */ /* 0x000fc80008400000 */
[----:B------:R-:W1:Y:S01]  /*64d0*/  LDC R21, c[0x0][0x148] ;  /* 0x00005200ff157b82 */ /* 0x000e620000000800 */
[----:B------:R3:W0:Y:S01]  /*64e0*/  F2I.U32.TRUNC.NTZ R14, R6 ;  /* 0x00000006000e7305 */ /* 0x000622000020f000 */
[-CC-:B--2---:R-:W-:Y:S02]  /*64f0*/  SHF.R.U64 R13, R10, R8.reuse, R3.reuse ;  /* 0x000000080a0d7219 */ /* 0x184fe40000001203 */
[----:B------:R-:W-:-:S04]  /*6500*/  SHF.R.U32.HI R0, RZ, R8, R3 ;  /* 0x00000008ff007219 */ /* 0x000fc80000011603 */
[----:B-----5:R-:W2:Y:S01]  /*6510*/  LDC R24, c[0x0][0x648] ;  /* 0x00019200ff187b82 */ /* 0x020ea20000000800 */
[-CC-:B----4-:R-:W-:Y:S02]  /*6520*/  SHF.R.U64 R15, R13, R11.reuse, R0.reuse ;  /* 0x0000000b0d0f7219 */ /* 0x190fe40000001200 */
[----:B------:R-:W-:-:S03]  /*6530*/  SHF.R.U32.HI R5, RZ, R11, R0 ;  /* 0x0000000bff057219 */ /* 0x000fc60000011600 */
[----:B------:R-:W-:Y:S02]  /*6540*/  IMAD.MOV.U32 R4, RZ, RZ, R15 ;  /* 0x000000ffff047224 */ /* 0x000fe400078e000f */
[----:B------:R-:W4:Y:S01]  /*6550*/  LDC R28, c[0x0][0x638] ;  /* 0x00018e00ff1c7b82 */ /* 0x000f220000000800 */
[----:B0-----:R-:W-:-:S07]  /*6560*/  IMAD R25, R9, R7, R12 ;  /* 0x0000000709197224 */ /* 0x001fce00078e020c */
[----:B------:R-:W0:Y:S08]  /*6570*/  LDC R29, c[0x0][0x610] ;  /* 0x00018400ff1d7b82 */ /* 0x000e300000000800 */
[----:B------:R-:W0:Y:S01]  /*6580*/  LDC R30, c[0x0][0x600] ;  /* 0x00018000ff1e7b82 */ /* 0x000e220000000800 */
[----:B-123--:R-:W-:Y:S05]  /*6590*/  @!P0 BRA `(.L_x_161) ;  /* 0x0000000000288947 */ /* 0x00efea0003800000 */
[----:B------:R-:W1:Y:S02]  /*65a0*/  LDC R0, c[0x0][0x64c] ;  /* 0x00019300ff007b82 */ /* 0x000e640000000800 */
[----:B-1----:R-:W-:-:S05]  /*65b0*/  IADD3 R3, P0, R15, R0, RZ ;  /* 0x000000000f037210 */ /* 0x002fca0007f1e0ff */
        /* <DEDUP_REMOVED lines=8> */
.L_x_161:
[----:B------:R-:W-:Y:S01]  /*6640*/  ISETP.NE.AND P0, PT, R2, 0x1, PT ;  /* 0x000000010200780c */ /* 0x000fe20003f05270 */
[----:B------:R-:W-:Y:S01]  /*6650*/  IMAD.MOV R14, RZ, RZ, -R14 ;  /* 0x000000ffff0e7224 */ /* 0x000fe200078e0a0e */
[----:B------:R-:W-:Y:S02]  /*6660*/  SHF.R.U64 R3, R4, R24, R5 ;  /* 0x0000001804037219 */ /* 0x000fe40000001205 */
[----:B------:R-:W-:Y:S02]  /*6670*/  LOP3.LUT R0, R13, R98, RZ, 0xc0, !PT ;  /* 0x000000620d007212 */ /* 0x000fe400078ec0ff */
[----:B------:R-:W-:Y:S01]  /*6680*/  LOP3.LUT R10, R10, R97, RZ, 0xc0, !PT ;  /* 0x000000610a0a7212 */ /* 0x000fe200078ec0ff */
[----:B------:R-:W-:Y:S02]  /*6690*/  IMAD.MOV R4, RZ, RZ, -R3 ;  /* 0x000000ffff047224 */ /* 0x000fe400078e0a03 */
[----:B------:R-:W-:Y:S02]  /*66a0*/  IMAD R0, R93, R3, R0 ;  /* 0x000000035d007224 */ /* 0x000fe400078e0200 */
[----:B----4-:R-:W-:-:S02]  /*66b0*/  IMAD R3, R4, R28, R15 ;  /* 0x0000001c04037224 */ /* 0x010fc400078e020f */
[----:B------:R-:W-:Y:S02]  /*66c0*/  @P0 IMAD R25, R21, R14, R20 ;  /* 0x0000000e15190224 */ /* 0x000fe400078e0214 */
[----:B0-----:R-:W-:Y:S02]  /*66d0*/  IMAD R5, R3, R30, R10 ;  /* 0x0000001e03057224 */ /* 0x001fe400078e020a */
[----:B------:R-:W-:Y:S02]  /*66e0*/  IMAD R0, R0, R29, R25 ;  /* 0x0000001d00007224 */ /* 0x000fe400078e0219 */
[----:B------:R-:W-:-:S03]  /*66f0*/  IMAD.MOV.U32 R4, RZ, RZ, 0x1 ;  /* 0x00000001ff047424 */ /* 0x000fc600078e00ff */
[----:B------:R-:W-:Y:S02]  /*6700*/  SEL R100, R5, R0, !P0 ;  /* 0x0000000005647207 */ /* 0x000fe40004000000 */
[----:B------:R-:W-:Y:S02]  /*6710*/  PRMT R3, R4, 0x7610, R3 ;  /* 0x0000761004037816 */ /* 0x000fe40000000003 */
[----:B------:R-:W-:-:S07]  /*6720*/  SEL R0, R0, R5, !P0 ;  /* 0x0000000500007207 */ /* 0x000fce0004000000 */
.L_x_159:
[----:B------:R-:W-:Y:S01]  /*6730*/  UIADD3 UR41, UR43, UR41, URZ ;  /* 0x000000292b297290 */ /* 0x000fe2000fffe03f */
[----:B------:R-:W-:Y:S01]  /*6740*/  LOP3.LUT P0, RZ, R3, 0xff, RZ, 0xc0, !PT ;  /* 0x000000ff03ff7812 */ /* 0x000fe2000780c0ff */
[----:B------:R-:W-:Y:S02]  /*6750*/  IMAD.MOV.U32 R103, RZ, RZ, R0 ;  /* 0x000000ffff677224 */ /* 0x000fe400078e0000 */
[----:B------:R-:W-:Y:S02]  /*6760*/  USHF.R.U32.HI UR4, URZ, 0x2, UR41 ;  /* 0x000000023f047899 */ /* 0x000fe40008011629 */
[----:B------:R-:W-:Y:S02]  /*6770*/  UISETP.GT.U32.AND UP1, UPT, UR41, 0x3, UPT ;  /* 0x000000032900788c */ /* 0x000fe4000bf24070 */
[----:B------:R-:W-:Y:S02]  /*6780*/  ULOP3.LUT UR4, UR4, 0x1, URZ, 0xc0, !UPT ;  /* 0x0000000104047892 */ /* 0x000fe4000f8ec03f */
[----:B------:R-:W-:-:S02]  /*6790*/  UISETP.LT.U32.AND UP1, UPT, UR43, 0x4, UP1 ;  /* 0x000000042b00788c */ /* 0x000fc40008f21070 */
[----:B------:R-:W-:Y:S02]  /*67a0*/  UISETP.NE.U32.AND UP0, UPT, UR4, 0x1, UPT ;  /* 0x000000010400788c */ /* 0x000fe4000bf05070 */
[----:B------:R-:W-:Y:S02]  /*67b0*/  USEL UR5, URZ, 0x1, !UP1 ;  /* 0x000000013f057887 */ /* 0x000fe4000c800000 */
[----:B------:R-:W-:Y:S02]  /*67c0*/  UISETP.GT.U32.AND UP0, UPT, UR43, 0x3, !UP0 ;  /* 0x000000032b00788c */ /* 0x000fe4000c704070 */
[----:B------:R-:W-:Y:S02]  /*67d0*/  ULOP3.LUT UR41, UR41, 0x3, URZ, 0xc0, !UPT ;  /* 0x0000000329297892 */ /* 0x000fe4000f8ec03f */
[----:B------:R-:W-:-:S04]  /*67e0*/  USEL UR4, URZ, 0x1, !UP0 ;  /* 0x000000013f047887 */ /* 0x000fc8000c000000 */
[----:B------:R-:W-:Y:S01]  /*67f0*/  ULOP3.LUT UR40, UR4, UR40, UR5, 0x96, !UPT ;  /* 0x0000002804287292 */ /* 0x000fe2000f8e9605 */
[----:B------:R-:W-:Y:S11]  /*6800*/  @P0 BRA `(.L_x_162) ;  /* 0xffffffac001c0947 */ /* 0x000ff6000383ffff */
[----:B------:R-:W-:Y:S05]  /*6810*/  EXIT ;  /* 0x000000000000794d */ /* 0x000fea0003800000 */
.L_x_7:
        /* <DEDUP_REMOVED lines=26> */
.L_x_164:
[----:B------:R-:W0:Y:S01]  /*69c0*/  LDC.64 R28, c[0x0][0x640] ;  /* 0x00019000ff1c7b82 */ /* 0x000e220000000a00 */
[-CC-:B------:R-:W-:Y:S01]  /*69d0*/  SHF.R.U64 R21, R14, R6.reuse, R15.reuse ;  /* 0x000000060e157219 */ /* 0x180fe2000000120f */
[----:B------:R-:W-:Y:S01]  /*69e0*/  IMAD.MOV.U32 R30, RZ, RZ, 0x1 ;  /* 0x00000001ff1e7424 */ /* 0x000fe200078e00ff */
[----:B------:R-:W-:Y:S02]  /*69f0*/  SHF.R.U32.HI R6, RZ, R6, R15 ;  /* 0x00000006ff067219 */ /* 0x000fe4000001160f */
[----:B------:R-:W-:-:S03]  /*6a00*/  IADD3 R13, P0, RZ, -R21, RZ ;  /* 0x80000015ff0d7210 */ /* 0x000fc60007f1e0ff */
[----:B------:R-:W1:Y:S02]  /*6a10*/  LDC R12, c[0x0][0x618] ;  /* 0x00018600ff0c7b82 */ /* 0x000e640000000800 */
[----:B------:R-:W-:-:S04]  /*6a20*/  IMAD.X R9, RZ, RZ, ~R6, P0 ;  /* 0x000000ffff097224 */ /* 0x000fc800000e0e06 */
[-C--:B------:R-:W-:Y:S02]  /*6a30*/  IMAD R6, R9, R24.reuse, RZ ;  /* 0x0000001809067224 */ /* 0x080fe400078e02ff */
[----:B------:R-:W2:Y:S01]  /*6a40*/  LDC R14, c[0x0][0x608] ;  /* 0x00018200ff0e7b82 */ /* 0x000ea20000000800 */
[----:B------:R-:W-:-:S04]  /*6a50*/  IMAD.WIDE.U32 R8, R13, R24, R16 ;  /* 0x000000180d087225 */ /* 0x000fc800078e0010 */
[----:B------:R-:W-:-:S03]  /*6a60*/  IMAD R13, R13, R25, R6 ;  /* 0x000000190d0d7224 */ /* 0x000fc600078e0206 */
[----:B------:R-:W3:Y:S01]  /*6a70*/  LDC R27, c[0x0][0x658] ;  /* 0x00019600ff1b7b82 */ /* 0x000ee20000000800 */
[----:B------:R-:W-:Y:S01]  /*6a80*/  IMAD.IADD R9, R9, 0x1, R13 ;  /* 0x0000000109097824 */ /* 0x000fe200078e020d */
[----:B0-----:R-:W-:-:S04]  /*6a90*/  ISETP.NE.U32.AND P0, PT, R28, RZ, PT ;  /* 0x000000ff1c00720c */ /* 0x001fc80003f05070 */
[----:B------:R-:W-:Y:S02]  /*6aa0*/  ISETP.NE.AND.EX P0, PT, R29, RZ, PT, P0 ;  /* 0x000000ff1d00720c */ /* 0x000fe40003f05300 */
[----:B------:R-:W0:Y:S01]  /*6ab0*/  LDC R22, c[0x0][0x600] ;  /* 0x00018000ff167b82 */ /* 0x000e220000000800 */
[-CC-:B-1----:R-:W-:Y:S01]  /*6ac0*/  SHF.R.U64 R10, R8, R12.reuse, R9.reuse ;  /* 0x0000000c080a7219 */ /* 0x182fe20000001209 */
[----:B------:R-:W-:Y:S01]  /*6ad0*/  IMAD.MOV.U32 R8, RZ, RZ, -0x1 ;  /* 0xffffffffff087424 */ /* 0x000fe200078e00ff */
[----:B------:R-:W-:-:S05]  /*6ae0*/  SHF.R.U32.HI R9, RZ, R12, R9 ;  /* 0x0000000cff097219 */ /* 0x000fca0000011609 */
[----:B------:R-:W1:Y:S01]  /*6af0*/  LDC R24, c[0x0][0x648] ;  /* 0x00019200ff187b82 */ /* 0x000e620000000800 */
[-CC-:B--2---:R-:W-:Y:S02]  /*6b00*/  SHF.R.U64 R23, R10, R14.reuse, R9.reuse ;  /* 0x0000000e0a177219 */ /* 0x184fe40000001209 */
[----:B------:R-:W-:-:S05]  /*6b10*/  SHF.R.U32.HI R6, RZ, R14, R9 ;  /* 0x0000000eff067219 */ /* 0x000fca0000011609 */
[----:B------:R-:W2:Y:S01]  /*6b20*/  LDC R26, c[0x0][0x638] ;  /* 0x00018e00ff1a7b82 */ /* 0x000ea20000000800 */
[-C--:B---3--:R-:W-:Y:S02]  /*6b30*/  SHF.L.U32 R8, R8, R27.reuse, RZ ;  /* 0x0000001b08087219 */ /* 0x088fe400000006ff */
[-CC-:B------:R-:W-:Y:S02]  /*6b40*/  SHF.R.U64 R25, R23, R27.reuse, R6.reuse ;  /* 0x0000001b17197219 */ /* 0x180fe40000001206 */
[----:B------:R-:W-:Y:S02]  /*6b50*/  LOP3.LUT R32, RZ, R8, RZ, 0x33, !PT ;  /* 0x00000008ff207212 */ /* 0x000fe400078e33ff */
[----:B------:R-:W-:Y:S01]  /*6b60*/  SHF.R.U32.HI R9, RZ, R27, R6 ;  /* 0x0000001bff097219 */ /* 0x000fe20000011606 */
[----:B------:R-:W3:Y:S01]  /*6b70*/  LDC R31, c[0x0][0x610] ;  /* 0x00018400ff1f7b82 */ /* 0x000ee20000000800 */
[----:B------:R-:W-:Y:S01]  /*6b80*/  IMAD.MOV.U32 R8, RZ, RZ, R25 ;  /* 0x000000ffff087224 */ /* 0x000fe200078e0019 */
[----:B------:R-:W-:Y:S06]  /*6b90*/  @!P0 BRA `(.L_x_165) ;  /* 0x0000000000288947 */ /* 0x000fec0003800000 */
        /* <DEDUP_REMOVED lines=10> */
.L_x_165:
[----:B------:R-:W-:Y:S02]  /*6c40*/  ISETP.NE.AND P0, PT, R2, 0x1, PT ;  /* 0x000000010200780c */ /* 0x000fe40003f05270 */
[----:B-1----:R-:W-:Y:S01]  /*6c50*/  SHF.R.U64 R6, R8, R24, R9 ;  /* 0x0000001808067219 */ /* 0x002fe20000001209 */
[----:B0-----:R-:W-:Y:S01]  /*6c60*/  VIADD R9, R22, 0xffffffff ;  /* 0xffffffff16097836 */ /* 0x001fe20000000000 */
[----:B------:R-:W-:Y:S02]  /*6c70*/  SHF.L.U32 R30, R30, R27, RZ ;  /* 0x0000001b1e1e7219 */ /* 0x000fe400000006ff */
[----:B------:R-:W-:Y:S01]  /*6c80*/  LOP3.LUT R5, R23, R32, RZ, 0xc0, !PT ;  /* 0x0000002017057212 */ /* 0x000fe200078ec0ff */
[----:B------:R-:W-:-:S04]  /*6c90*/  IMAD.MOV R8, RZ, RZ, -R6 ;  /* 0x000000ffff087224 */ /* 0x000fc800078e0a06 */
[----:B------:R-:W-:Y:S01]  /*6ca0*/  IMAD R6, R30, R6, R5 ;  /* 0x000000061e067224 */ /* 0x000fe200078e0205 */
[----:B------:R-:W-:Y:S01]  /*6cb0*/  LOP3.LUT R5, R10, R9, RZ, 0xc0, !PT ;  /* 0x000000090a057212 */ /* 0x000fe200078ec0ff */
[----:B------:R-:W-:Y:S02]  /*6cc0*/  @P0 IMAD R3, R7, R20, R4 ;  /* 0x0000001407030224 */ /* 0x000fe400078e0204 */
[----:B--2---:R-:W-:Y:S02]  /*6cd0*/  IMAD R4, R8, R26, R25 ;  /* 0x0000001a08047224 */ /* 0x004fe400078e0219 */
[----:B---3--:R-:W-:Y:S02]  /*6ce0*/  IMAD R3, R6, R31, R3 ;  /* 0x0000001f06037224 */ /* 0x008fe400078e0203 */
[----:B------:R-:W-:Y:S02]  /*6cf0*/  IMAD R4, R4, R22, R5 ;  /* 0x0000001604047224 */ /* 0x000fe400078e0205 */
[----:B------:R-:W-:-:S02]  /*6d00*/  IMAD.MOV.U32 R8, RZ, RZ, 0x1 ;  /* 0x00000001ff087424 */ /* 0x000fc400078e00ff */
[----:B------:R-:W-:Y:S01]  /*6d10*/  IMAD.MOV.U32 R6, RZ, RZ, R21 ;  /* 0x000000ffff067224 */ /* 0x000fe200078e0015 */
[----:B------:R-:W-:Y:S02]  /*6d20*/  SEL R19, R4, R3, !P0 ;  /* 0x0000000304137207 */ /* 0x000fe40004000000 */
[----:B------:R-:W-:-:S07]  /*6d30*/  SEL R13, R3, R4, !P0 ;  /* 0x00000004030d7207 */ /* 0x000fce0004000000 */
.L_x_163:
[----:B------:R-:W-:-:S08]  /*6d40*/  NOP ;  /* 0x0000000000007918 */ /* 0x000fd00000000000 */
[----:B------:R-:W0:-:S00]  /*6d50*/  USETMAXREG.DEALLOC.CTAPOOL 0x28 ;  /* 0x00000028000079c8 */ /* 0x000e0000080e0500 */
[----:B0-----:R-:W-:-:S13]  /*6d60*/  ISETP.NE.AND P0, PT, R0, RZ, PT ;  /* 0x000000ff0000720c */ /* 0x001fda0003f05270 */
[----:B------:R-:W-:Y:S05]  /*6d70*/  @P0 EXIT ;  /* 0x000000000000094d */ /* 0x000fea0003800000 */
[----:B------:R-:W-:Y:S01]  /*6d80*/  LOP3.LUT P0, RZ, R8, 0xff, RZ, 0xc0, !PT ;  /* 0x000000ff08ff7812 */ /* 0x000fe2000780c0ff */
[----:B------:R-:W-:Y:S02]  /*6d90*/  IMAD.MOV.U32 R10, RZ, RZ, 0x1 ;  /* 0x00000001ff0a7424 */ /* 0x000fe400078e00ff */
[----:B------:R-:W-:-:S10]  /*6da0*/  IMAD.MOV.U32 R9, RZ, RZ, RZ ;  /* 0x000000ffff097224 */ /* 0x000fd400078e00ff */
[----:B------:R-:W-:Y:S05]  /*6db0*/  @!P0 BRA `(.L_x_166) ;  /* 0x0000000c00908947 */ /* 0x000fea0003800000 */
[----:B------:R-:W0:Y:S01]  /*6dc0*/  LDC R0, c[0x0][0x28c] ;  /* 0x0000a300ff007b82 */ /* 0x000e220000000800 */
[----:B------:R-:W-:Y:S01]  /*6dd0*/  UMOV UR7, 0x1 ;  /* 0x0000000100077882 */ /* 0x000fe20000000000 */
[----:B------:R-:W-:Y:S01]  /*6de0*/  ULDC UR14, c[0x0][0x658] ;  /* 0x00019600000e7ab9 */ /* 0x000fe20000000800 */
[----:B------:R-:W-:Y:S01]  /*6df0*/  UMOV UR6, 0xffffffff ;  /* 0xffffffff00067882 */ /* 0x000fe20000000000 */
[----:B------:R-:W-:Y:S01]  /*6e00*/  BSSY B0, `(.L_x_166) ;  /* 0x00000df000007945 */ /* 0x000fe20003800000 */
[----:B------:R-:W-:Y:S01]  /*6e10*/  USHF.L.U32 UR6, UR6, UR14, URZ ;  /* 0x0000000e06067299 */ /* 0x000fe2000800063f */
[----:B------:R-:W-:Y:S01]  /*6e20*/  LOP3.LUT R12, R18, 0x2, RZ, 0xfc, !PT ;  /* 0x00000002120c7812 */ /* 0x000fe200078efcff */
[----:B------:R-:W-:Y:S01]  /*6e30*/  IMAD.MOV.U32 R10, RZ, RZ, 0x1 ;  /* 0x00000001ff0a7424 */ /* 0x000fe200078e00ff */
[----:B------:R-:W1:Y:S01]  /*6e40*/  S2UR UR5, SR_CgaCtaId ;  /* 0x00000000000579c3 */ /* 0x000e620000008800 */
[----:B------:R-:W-:Y:S01]  /*6e50*/  IMAD.MOV.U32 R9, RZ, RZ, RZ ;  /* 0x000000ffff097224 */ /* 0x000fe200078e00ff */
[----:B------:R-:W-:Y:S01]  /*6e60*/  ULDC UR13, c[0x0][0x600] ;  /* 0x00018000000d7ab9 */ /* 0x000fe20000000800 */
[----:B------:R-:W-:Y:S01]  /*6e70*/  UMOV UR23, 0x55 ;  /* 0x0000005500177882 */ /* 0x000fe20000000000 */
[----:B------:R-:W-:-:S02]  /*6e80*/  UIADD3 UR13, UR13, -0x1, URZ ;  /* 0xffffffff0d0d7890 */ /* 0x000fc4000fffe03f */
[----:B------:R-:W-:Y:S02]  /*6e90*/  USHF.L.U32 UR14, UR7, UR14, URZ ;  /* 0x0000000e070e7299 */ /* 0x000fe4000800063f */
[----:B------:R-:W-:Y:S01]  /*6ea0*/  ULOP3.LUT UR21, URZ, UR6, URZ, 0x33, !UPT ;  /* 0x000000063f157292 */ /* 0x000fe2000f8e333f */
[----:B------:R-:W-:Y:S01]  /*6eb0*/  ULDC.64 UR30, c[0x0][0x198] ;  /* 0x00006600001e7ab9 */ /* 0x000fe20000000a00 */
[----:B0-----:R-:W-:-:S05]  /*6ec0*/  VIADD R0, R0, 0x3f ;  /* 0x0000003f00007836 */ /* 0x001fca0000000000 */
[----:B------:R-:W-:Y:S01]  /*6ed0*/  SHF.R.S32.HI R3, RZ, 0x1f, R0 ;  /* 0x0000001fff037819 */ /* 0x000fe20000011400 */
[----:B-1----:R-:W-:-:S03]  /*6ee0*/  ULOP3.LUT UR4, UR5, 0x1, URZ, 0xc0, !UPT ;  /* 0x0000000105047892 */ /* 0x002fc6000f8ec03f */
[----:B------:R-:W-:Y:S01]  /*6ef0*/  LEA.HI R3, R3, R0, RZ, 0x6 ;  /* 0x0000000003037211 */ /* 0x000fe200078f30ff */
[----:B------:R-:W-:Y:S01]  /*6f00*/  USHF.R.U32.HI UR34, URZ, 0x1, UR5 ;  /* 0x000000013f227899 */ /* 0x000fe20008011605 */
[----:B------:R-:W-:Y:S01]  /*6f10*/  IMAD.MOV.U32 R0, RZ, RZ, 0x1 ;  /* 0x00000001ff007424 */ /* 0x000fe200078e00ff */
[----:B------:R-:W-:Y:S01]  /*6f20*/  USHF.L.U32 UR15, UR5, 0x5, URZ ;  /* 0x00000005050f7899 */ /* 0x000fe2000800063f */
[--C-:B------:R-:W-:Y:S01]  /*6f30*/  SHF.R.S32.HI R8, RZ, 0x6, R3.reuse ;  /* 0x00000006ff087819 */ /* 0x100fe20000011403 */
[----:B------:R-:W-:Y:S02]  /*6f40*/  USHF.L.U32 UR35, UR5, 0xb, URZ ;  /* 0x0000000b05237899 */ /* 0x000fe4000800063f */
[----:B------:R-:W-:Y:S01]  /*6f50*/  ULOP3.LUT UR5, UR5, 0xfffffffe, URZ, 0xc0, !UPT ;  /* 0xfffffffe05057892 */ /* 0x000fe2000f8ec03f */
[----:B------:R-:W-:Y:S01]  /*6f60*/  PRMT R3, R0, 0x7610, R3 ;  /* 0x0000761000037816 */ /* 0x000fe20000000003 */
[----:B------:R-:W-:Y:S01]  /*6f70*/  UISETP.GT.U32.AND UP0, UPT, UR4, 0xffff, UPT ;  /* 0x0000ffff0400788c */ /* 0x000fe2000bf04070 */
[----:B------:R-:W-:Y:S01]  /*6f80*/  VIADD R0, R8, 0x1 ;  /* 0x0000000108007836 */ /* 0x000fe20000000000 */
[----:B------:R-:W-:-:S02]  /*6f90*/  USHF.L.U32 UR22, UR7, UR5, URZ ;  /* 0x0000000507167299 */ /* 0x000fc4000800063f */
[----:B------:R-:W-:Y:S02]  /*6fa0*/  ULOP3.LUT UR5, UR5, 0x1, URZ, 0xfc, !UPT ;  /* 0x0000000105057892 */ /* 0x000fe4000f8efc3f */
[----:B------:R-:W-:Y:S02]  /*6fb0*/  USEL UR4, UR4, 0xffff, !UP0 ;  /* 0x0000ffff04047887 */ /* 0x000fe4000c000000 */
[----:B------:R-:W-:Y:S02]  /*6fc0*/  USHF.L.U32 UR5, UR7, UR5, URZ ;  /* 0x0000000507057299 */ /* 0x000fe4000800063f */
[----:B------:R-:W-:Y:S02]  /*6fd0*/  ULOP3.LUT UR4, UR4, 0xffff, URZ, 0xc0, !UPT ;  /* 0x0000ffff04047892 */ /* 0x000fe4000f8ec03f */
[----:B------:R-:W-:Y:S02]  /*6fe0*/  ULOP3.LUT UR15, UR15, 0x20, URZ, 0xc0, !UPT ;  /* 0x000000200f0f7892 */ /* 0x000fe4000f8ec03f */
[----:B------:R-:W-:-:S02]  /*6ff0*/  ULOP3.LUT UR22, UR22, UR5, URZ, 0xfc, !UPT ;  /* 0x0000000516167292 */ /* 0x000fc4000f8efc3f */
[----:B------:R-:W-:-:S12]  /*7000*/  USHF.L.U32 UR23, UR23, UR4, URZ ;  /* 0x0000000417177299 */ /* 0x000fd8000800063f */
.L_x_177:
[----:B------:R-:W-:-:S03]  /*7010*/  UMOV UR4, 0xffffffff ;  /* 0xffffffff00047882 */ /* 0x000fc60000000000 */
[----:B------:R-:W-:Y:S05]  /*7020*/  BRA.DIV UR4, `(.L_x_167) ;  /* 0x0000000e04dc7947 */ /* 0x000fea000b800000 */
[----:B------:R-:W-:-:S13]  /*7030*/  ELECT P6, URZ, PT ;  /* 0x00000000003f782f */ /* 0x000fda00038c0000 */
.L_x_188:
[----:B------:R-:W-:Y:S04]  /*7040*/  BSSY B1, `(.L_x_168) ;  /* 0x0000047000017945 */ /* 0x000fe80003800000 */
[----:B------:R-:W-:Y:S05]  /*7050*/  @!P6 BRA `(.L_x_169) ;  /* 0x000000040014e947 */ /* 0x000fea0003800000 */
[----:B------:R-:W0:Y:S02]  /*7060*/  LDC R4, c[0x0][0x28c] ;  /* 0x0000a300ff047b82 */ /* 0x000e240000000800 */
[----:B0-----:R-:W-:-:S13]  /*7070*/  ISETP.GE.AND P0, PT, R4, 0x1, PT ;  /* 0x000000010400780c */ /* 0x001fda0003f06270 */
[----:B------:R-:W-:Y:S05]  /*7080*/  @!P0 BRA `(.L_x_169) ;  /* 0x0000000400088947 */ /* 0x000fea0003800000 */
[----:B------:R-:W-:Y:S01]  /*7090*/  LEA R13, R13, UR34, 0x2 ;  /* 0x000000220d0d7c11 */ /* 0x000fe2000f8e10ff */
[----:B------:R-:W-:Y:S02]  /*70a0*/  IMAD.SHL.U32 R19, R19, 0x80, RZ ;  /* 0x0000008013137824 */ /* 0x000fe400078e00ff */
[----:B------:R-:W-:Y:S02]  /*70b0*/  IMAD.MOV.U32 R21, RZ, RZ, RZ ;  /* 0x000000ffff157224 */ /* 0x000fe400078e00ff */
[----:B------:R-:W-:Y:S02]  /*70c0*/  IMAD.U32 R23, RZ, RZ, UR15 ;  /* 0x0000000fff177e24 */ /* 0x000fe4000f8e00ff */
[----:B------:R-:W-:Y:S02]  /*70d0*/  IMAD.MOV.U32 R4, RZ, RZ, R0 ;  /* 0x000000ffff047224 */ /* 0x000fe400078e0000 */
[----:B------:R-:W-:Y:S02]  /*70e0*/  IMAD.MOV.U32 R5, RZ, RZ, R10 ;  /* 0x000000ffff057224 */ /* 0x000fe400078e000a */
[----:B------:R-:W-:-:S02]  /*70f0*/  IMAD.MOV.U32 R7, RZ, RZ, R9 ;  /* 0x000000ffff077224 */ /* 0x000fc400078e0009 */
[----:B------:R-:W-:Y:S02]  /*7100*/  IMAD.SHL.U32 R15, R13, 0x20, RZ ;  /* 0x000000200d0f7824 */ /* 0x000fe400078e00ff */
[----:B------:R-:W-:-:S07]  /*7110*/  VIADD R24, R19, 0x40 ;  /* 0x0000004013187836 */ /* 0x000fce0000000000 */
.L_x_172:
[----:B------:R-:W0:Y:S01]  /*7120*/  S2R R14, SR_CgaCtaId ;  /* 0x00000000000e7919 */ /* 0x000e220000008800 */
[----:B------:R-:W-:Y:S02]  /*7130*/  MOV R13, 0x400 ;  /* 0x00000400000d7802 */ /* 0x000fe40000000f00 */
[----:B------:R-:W-:Y:S02]  /*7140*/  ISETP.NE.AND P1, PT, R11, RZ, PT ;  /* 0x000000ff0b00720c */ /* 0x000fe40003f25270 */
[----:B0-----:R-:W-:Y:S02]  /*7150*/  LEA R22, R14, R13, 0x18 ;  /* 0x0000000d0e167211 */ /* 0x001fe400078ec0ff */
[----:B------:R-:W-:-:S09]  /*7160*/  SHF.L.U32 R13, R5, 0x1f, RZ ;  /* 0x0000001f050d7819 */ /* 0x000fd200000006ff */
[----:B------:R-:W0:Y:S01]  /*7170*/  @!P1 LDC R14, c[0x0][0x500] ;  /* 0x00014000ff0e9b82 */ /* 0x000e220000000800 */
[----:B------:R-:W-:-:S04]  /*7180*/  IMAD R20, R7, 0x8, R22 ;  /* 0x0000000807147824 */ /* 0x000fc800078e0216 */
[----:B------:R-:W1:Y:S02]  /*7190*/  SYNCS.PHASECHK.TRANS64.TRYWAIT P0, [R20+URZ+0x20], R13 ;  /* 0x0000200d140075a7 */ /* 0x000e64000800017f */
[----:B-1----:R-:W-:Y:S05]  /*71a0*/  @!P0 BRA `(.L_x_170) ;  /* 0x0000000c009c8947 */ /* 0x002fea0003800000 */
.L_x_189:
[----:B-1----:R-:W-:Y:S01]  /*71b0*/  PRMT R13, R12, 0x9910, RZ ;  /* 0x000099100c0d7816 */ /* 0x002fe200000000ff */
[----:B0-----:R0:W-:Y:S03]  /*71c0*/  @!P1 SYNCS.ARRIVE.TRANS64 RZ, [R20+URZ], R14 ;  /* 0x0000000e14ff99a7 */ /* 0x0011e6000800003f */
[----:B------:R-:W-:-:S13]  /*71d0*/  ISETP.NE.AND P0, PT, R13, 0x2, PT ;  /* 0x000000020d00780c */ /* 0x000fda0003f05270 */
[----:B0-----:R-:W-:Y:S05]  /*71e0*/  @P0 BRA `(.L_x_171) ;  /* 0x0000000000040947 */ /* 0x001fea0003800000 */
[----:B------:R-:W-:Y:S01]  /*71f0*/  BPT.TRAP 0x1 ;  /* 0x000000040000795c */ /* 0x000fe20000300000 */
.L_x_171:
[----:B------:R-:W-:Y:S01]  /*7200*/  R2UR UR8, R7 ;  /* 0x00000000070872ca */ /* 0x000fe200000e0000 */
[----:B------:R-:W-:Y:S01]  /*7210*/  VIADD R4, R4, 0xffffffff ;  /* 0xffffffff04047836 */ /* 0x000fe20000000000 */
[----:B------:R-:W-:Y:S01]  /*7220*/  R2UR UR10, R22 ;  /* 0x00000000160a72ca */ /* 0x000fe200000e0000 */
[----:B------:R-:W-:Y:S01]  /*7230*/  UIADD3 UR6, UP0, UR30, 0xf0, URZ ;  /* 0x000000f01e067890 */ /* 0x000fe2000ff1e03f */
[----:B------:R-:W-:Y:S01]  /*7240*/  R2UR UR25, R20 ;  /* 0x00000000141972ca */ /* 0x000fe200000e0000 */
[----:B------:R-:W-:Y:S01]  /*7250*/  UIADD3 UR32, UP1, UR30, 0x1f0, URZ ;  /* 0x000001f01e207890 */ /* 0x000fe2000ff3e03f */
[----:B------:R-:W-:Y:S01]  /*7260*/  R2UR UR28, R6 ;  /* 0x00000000061c72ca */ /* 0x000fe200000e0000 */
[----:B------:R-:W-:Y:S01]  /*7270*/  UIADD3.X UR7, URZ, UR31, URZ, UP0, !UPT ;  /* 0x0000001f3f077290 */ /* 0x000fe200087fe43f */
[----:B------:R-:W-:Y:S01]  /*7280*/  R2UR UR26, R21 ;  /* 0x00000000151a72ca */ /* 0x000fe200000e0000 */
[----:B------:R-:W-:Y:S01]  /*7290*/  UPRMT UR29, URZ, 0x5410, UR23 ;  /* 0x000054103f1d7896 */ /* 0x000fe20008000017 */
[----:B------:R-:W-:Y:S01]  /*72a0*/  R2UR UR19, R23 ;  /* 0x00000000171372ca */ /* 0x000fe200000e0000 */
[----:B------:R-:W-:Y:S01]  /*72b0*/  UIADD3.X UR33, URZ, UR31, URZ, UP1, !UPT ;  /* 0x0000001f3f217290 */ /* 0x000fe20008ffe43f */
[----:B------:R-:W-:Y:S01]  /*72c0*/  R2UR UR27, R15 ;  /* 0x000000000f1b72ca */ /* 0x000fe200000e0000 */
[----:B------:R-:W-:Y:S01]  /*72d0*/  USHF.L.U32 UR8, UR8, 0xd, URZ ;  /* 0x0000000d08087899 */ /* 0x000fe2000800063f */
[----:B------:R-:W-:Y:S01]  /*72e0*/  R2UR UR18, R19 ;  /* 0x00000000131272ca */ /* 0x000fe200000e0000 */
[----:B------:R-:W-:Y:S01]  /*72f0*/  UPRMT UR38, URZ, 0x5410, UR22 ;  /* 0x000054103f267896 */ /* 0x000fe20008000016 */
[----:B------:R-:W-:Y:S01]  /*7300*/  ISETP.GT.AND P1, PT, R4, 0x1, PT ;  /* 0x000000010400780c */ /* 0x000fe20003f24270 */
[----:B------:R-:W-:Y:S01]  /*7310*/  ULEA UR9, UR34, UR8, 0xb ;  /* 0x0000000822097291 */ /* 0x000fe2000f8e583f */
[----:B------:R-:W-:Y:S01]  /*7320*/  VIADD R7, R7, 0x1 ;  /* 0x0000000107077836 */ /* 0x000fe20000000000 */
[----:B------:R-:W-:Y:S01]  /*7330*/  ULOP3.LUT UR8, UR8, 0x800, UR35, 0xf8, !UPT ;  /* 0x0000080008087892 */ /* 0x000fe2000f8ef823 */
[----:B------:R-:W-:Y:S01]  /*7340*/  VIADD R23, R23, 0x40 ;  /* 0x0000004017177836 */ /* 0x000fe20000000000 */
[----:B------:R-:W-:Y:S01]  /*7350*/  ULEA UR9, UR9, UR10, 0x1 ;  /* 0x0000000a09097291 */ /* 0x000fe2000f8e083f */
[----:B------:R-:W-:Y:S01]  /*7360*/  VIADD R21, R21, 0x40 ;  /* 0x0000004015157836 */ /* 0x000fe20000000000 */
[----:B------:R-:W-:Y:S01]  /*7370*/  ULEA UR8, UR8, UR10, 0x1 ;  /* 0x0000000a08087291 */ /* 0x000fe2000f8e083f */
[----:B------:R-:W-:Y:S01]  /*7380*/  R2UR UR10, R24 ;  /* 0x00000000180a72ca */ /* 0x000fe200000e0000 */
[----:B------:R-:W-:Y:S01]  /*7390*/  UIADD3 UR24, UR9, 0x100, URZ ;  /* 0x0000010009187890 */ /* 0x000fe2000fffe03f */
[----:B------:R-:W-:Y:S01]  /*73a0*/  ISETP.NE.AND P0, PT, R7, 0x4, PT ;  /* 0x000000040700780c */ /* 0x000fe20003f05270 */
[----:B------:R-:W-:-:S02]  /*73b0*/  UIADD3 UR16, UR8, 0x10100, URZ ;  /* 0x0001010008107890 */ /* 0x000fc4000fffe03f */
[----:B------:R-:W-:Y:S01]  /*73c0*/  UIADD3 UR8, UR8, 0x12100, URZ ;  /* 0x0001210008087890 */ /* 0x000fe2000fffe03f */
[----:B------:R-:W-:Y:S01]  /*73d0*/  SEL R14, RZ, 0x1, P0 ;  /* 0x00000001ff0e7807 */ /* 0x000fe20000000000 */
[----:B------:R-:W-:Y:S01]  /*73e0*/  UMOV UR4, 0x0 ;  /* 0x0000000000047882 */ /* 0x000fe20000000000 */
[----:B------:R-:W-:Y:S01]  /*73f0*/  UMOV UR5, 0x10000000 ;  /* 0x1000000000057882 */ /* 0x000fe20000000000 */
[----:B------:R-:W-:Y:S01]  /*7400*/  UMOV UR17, UR25 ;  /* 0x0000001900117c82 */ /* 0x000fe20008000000 */
[----:B------:R-:W-:Y:S01]  /*7410*/  UMOV UR20, UR28 ;  /* 0x0000001c00147c82 */ /* 0x000fe20008000000 */
[----:B------:R-:W-:Y:S01]  /*7420*/  UMOV UR9, UR25 ;  /* 0x0000001900097c82 */ /* 0x000fe20008000000 */
[----:B------:R-:W-:Y:S01]  /*7430*/  UMOV UR11, UR19 ;  /* 0x00000013000b7c82 */ /* 0x000fe20008000000 */
[----:B------:R0:W-:Y:S01]  /*7440*/  UTMALDG.3D.MULTICAST [UR24], [UR6], UR29, desc[UR4] ;  /* 0x00000418060073b4 */ /* 0x0001e2000801181d */
[----:B------:R-:W-:Y:S01]  /*7450*/  UMOV UR12, UR28 ;  /* 0x0000001c000c7c82 */ /* 0x000fe20008000000 */
[----:B------:R-:W-:-:S02]  /*7460*/  LOP3.LUT R5, R5, R14, RZ, 0x3c, !PT ;  /* 0x0000000e05057212 */ /* 0x000fc400078e3cff */
[----:B------:R-:W-:Y:S01]  /*7470*/  SEL R7, R7, RZ, P0 ;  /* 0x000000ff07077207 */ /* 0x000fe20000000000 */
[----:B------:R0:W-:Y:S01]  /*7480*/  UTMALDG.3D.MULTICAST [UR16], [UR32], UR38, desc[UR4] ;  /* 0x00000410200073b4 */ /* 0x0001e20008011826 */
[----:B------:R0:W-:Y:S02]  /*7490*/  UTMALDG.3D.MULTICAST [UR8], [UR32], UR38, desc[UR4] ;  /* 0x00000408200073b4 */ /* 0x0001e40008011826 */
[----:B0-----:R-:W-:Y:S05]  /*74a0*/  @P1 BRA `(.L_x_172) ;  /* 0xfffffffc001c1947 */ /* 0x001fea000383ffff */
.L_x_169:
[----:B------:R-:W-:Y:S05]  /*74b0*/  BSYNC B1 ;  /* 0x0000000000017941 */ /* 0x000fea0003800000 */
.L_x_168:
[----:B------:R-:W-:Y:S01]  /*74c0*/  LOP3.LUT P1, RZ, R3, 0xff, RZ, 0xc0, !PT ;  /* 0x000000ff03ff7812 */ /* 0x000fe2000782c0ff */
[----:B------:R-:W-:Y:S01]  /*74d0*/  IMAD.IADD R9, R8, 0x1, R9 ;  /* 0x0000000108097824 */ /* 0x000fe200078e0209 */
[----:B------:R-:W-:Y:S01]  /*74e0*/  IADD3 R16, P2, R16, UR36, RZ ;  /* 0x0000002410107c10 */ /* 0x000fe2000ff5e0ff */
[----:B------:R-:W-:Y:S01]  /*74f0*/  ULDC.64 UR4, c[0x0][0x650] ;  /* 0x0001940000047ab9 */ /* 0x000fe20000000a00 */
[----:B------:R-:W-:Y:S01]  /*7500*/  BSSY B1, `(.L_x_173) ;  /* 0x000006c000017945 */ /* 0x000fe20003800000 */
[----:B------:R-:W-:Y:S01]  /*7510*/  IMAD.MOV.U32 R13, RZ, RZ, -0x1 ;  /* 0xffffffffff0d7424 */ /* 0x000fe200078e00ff */
[----:B------:R-:W-:Y:S01]  /*7520*/  SHF.R.U32.HI R3, RZ, 0x2, R9 ;  /* 0x00000002ff037819 */ /* 0x000fe20000011609 */
[----:B------:R-:W-:Y:S01]  /*7530*/  IMAD.MOV.U32 R19, RZ, RZ, -0x1 ;  /* 0xffffffffff137424 */ /* 0x000fe200078e00ff */
[----:B------:R-:W-:Y:S01]  /*7540*/  ISETP.GT.U32.AND P0, PT, R9, 0x3, PT ;  /* 0x000000030900780c */ /* 0x000fe20003f04070 */
[----:B------:R-:W-:Y:S01]  /*7550*/  IMAD.MOV.U32 R6, RZ, RZ, -0x1 ;  /* 0xffffffffff067424 */ /* 0x000fe200078e00ff */
[----:B------:R-:W-:-:S02]  /*7560*/  LOP3.LUT R3, R3, 0x1, RZ, 0xc0, !PT ;  /* 0x0000000103037812 */ /* 0x000fc400078ec0ff */
[----:B------:R-:W-:Y:S01]  /*7570*/  ISETP.LT.U32.AND P0, PT, R8, 0x4, P0 ;  /* 0x000000040800780c */ /* 0x000fe20000701070 */
[----:B------:R-:W0:Y:S01]  /*7580*/  @P1 S2R R5, SR_CgaCtaId ;  /* 0x0000000000051919 */ /* 0x000e220000008800 */
[----:B------:R-:W-:Y:S02]  /*7590*/  @P1 MOV R4, 0x400 ;  /* 0x0000040000041802 */ /* 0x000fe40000000f00 */
[----:B------:R-:W-:Y:S02]  /*75a0*/  IADD3.X R17, R17, UR42, RZ, P2, !PT ;  /* 0x0000002a11117c10 */ /* 0x000fe400097fe4ff */
[----:B------:R-:W-:Y:S02]  /*75b0*/  ISETP.GE.U32.AND P2, PT, R16, UR4, PT ;  /* 0x0000000410007c0c */ /* 0x000fe4000bf46070 */
[----:B------:R-:W-:Y:S02]  /*75c0*/  LOP3.LUT R9, R9, 0x3, RZ, 0xc0, !PT ;  /* 0x0000000309097812 */ /* 0x000fe400078ec0ff */
[----:B0-----:R-:W-:-:S04]  /*75d0*/  @P1 LEA R4, R5, R4, 0x18 ;  /* 0x0000000405041211 */ /* 0x001fc800078ec0ff */
[----:B------:R0:W-:Y:S01]  /*75e0*/  @P1 SYNCS.ARRIVE.TRANS64.A1T0 RZ, [R4+URZ+0x58], RZ ;  /* 0x000058ff04ff19a7 */ /* 0x0001e2000810003f */
[----:B------:R-:W-:Y:S02]  /*75f0*/  ISETP.NE.U32.AND P1, PT, R3, 0x1, PT ;  /* 0x000000010300780c */ /* 0x000fe40003f25070 */
[----:B------:R-:W-:Y:S02]  /*7600*/  SEL R3, RZ, 0x1, !P0 ;  /* 0x00000001ff037807 */ /* 0x000fe40004000000 */
[----:B------:R-:W-:Y:S02]  /*7610*/  ISETP.GE.U32.AND.EX P0, PT, R17, UR5, PT, P2 ;  /* 0x0000000511007c0c */ /* 0x000fe4000bf06120 */
[----:B------:R-:W-:-:S04]  /*7620*/  ISETP.GT.U32.AND P1, PT, R8, 0x3, !P1 ;  /* 0x000000030800780c */ /* 0x000fc80004f24070 */
[----:B0-----:R-:W-:-:S04]  /*7630*/  SEL R4, RZ, 0x1, !P1 ;  /* 0x00000001ff047807 */ /* 0x001fc80004800000 */
[--C-:B------:R-:W-:Y:S02]  /*7640*/  LOP3.LUT R10, R4, R10, R3.reuse, 0x96, !PT ;  /* 0x0000000a040a7212 */ /* 0x100fe400078e9603 */
[----:B------:R-:W-:Y:S02]  /*7650*/  PRMT R4, RZ, 0x7610, R4 ;  /* 0x00007610ff047816 */ /* 0x000fe40000000004 */
[----:B------:R-:W-:Y:S01]  /*7660*/  PRMT R3, RZ, 0x7610, R3 ;  /* 0x00007610ff037816 */ /* 0x000fe20000000003 */
[----:B------:R-:W-:Y:S06]  /*7670*/  @P0 BRA `(.L_x_174) ;  /* 0x0000000400500947 */ /* 0x000fec0003800000 */
[----:B------:R-:W0:Y:S01]  /*7680*/  S2R R15, SR_CTAID.X ;  /* 0x00000000000f7919 */ /* 0x000e220000002500 */
[----:B------:R-:W-:Y:S01]  /*7690*/  ULDC.64 UR4, c[0x0][0x628] ;  /* 0x00018a0000047ab9 */ /* 0x000fe20000000a00 */
[----:B------:R-:W1:Y:S01]  /*76a0*/  LDC R20, c[0x0][0x144] ;  /* 0x00005100ff147b82 */ /* 0x000e620000000800 */
[----:B------:R-:W-:Y:S01]  /*76b0*/  ISETP.NE.U32.AND P0, PT, RZ, UR4, PT ;  /* 0x00000004ff007c0c */ /* 0x000fe2000bf05070 */
[----:B------:R-:W2:Y:S01]  /*76c0*/  S2R R13, SR_CTAID.Y ;  /* 0x00000000000d7919 */ /* 0x000ea20000002600 */
[----:B------:R-:W-:Y:S01]  /*76d0*/  ULDC UR6, c[0x0][0x150] ;  /* 0x0000540000067ab9 */ /* 0x000fe20000000800 */
[----:B------:R-:W-:Y:S01]  /*76e0*/  ULDC UR7, c[0x0][0x630] ;  /* 0x00018c0000077ab9 */ /* 0x000fe20000000800 */
[----:B------:R-:W-:Y:S01]  /*76f0*/  ISETP.NE.AND.EX P0, PT, RZ, UR5, PT, P0 ;  /* 0x00000005ff007c0c */ /* 0x000fe2000bf05300 */
[----:B------:R-:W-:Y:S01]  /*7700*/  IMAD.MOV.U32 R4, RZ, RZ, R16 ;  /* 0x000000ffff047224 */ /* 0x000fe200078e0010 */
[----:B0-----:R-:W-:-:S05]  /*7710*/  I2FP.F32.U32 R5, R15 ;  /* 0x0000000f00057245 */ /* 0x001fca0000201000 */
[----:B------:R-:W-:Y:S01]  /*7720*/  FMUL R21, R5, UR6 ;  /* 0x0000000605157c20 */ /* 0x000fe20008400000 */
[----:B------:R-:W-:-:S05]  /*7730*/  IMAD.MOV.U32 R5, RZ, RZ, R17 ;  /* 0x000000ffff057224 */ /* 0x000fca00078e0011 */
[----:B--2---:R-:W-:Y:S05]  /*7740*/  @!P0 BRA `(.L_x_175) ;  /* 0x0000000000288947 */ /* 0x004fea0003800000 */
[----:B------:R-:W-:Y:S02]  /*7750*/  ULDC UR6, c[0x0][0x634] ;  /* 0x00018d0000067ab9 */ /* 0x000fe40000000800 */
[----:B------:R-:W-:-:S05]  /*7760*/  IADD3 R5, P0, R16, UR6, RZ ;  /* 0x0000000610057c10 */ /* 0x000fca000ff1e0ff */
[----:B------:R-:W-:-:S04]  /*7770*/  IMAD.X R19, RZ, RZ, R17, P0 ;  /* 0x000000ffff137224 */ /* 0x000fc800000e0611 */
[----:B------:R-:W-:-:S04]  /*7780*/  IMAD.WIDE.U32 R6, R19, UR4, RZ ;  /* 0x0000000413067c25 */ /* 0x000fc8000f8e00ff */
[----:B------:R-:W-:-:S04]  /*7790*/  IMAD.WIDE.U32 R6, P0, R5, UR5, R6 ;  /* 0x0000000505067c25 */ /* 0x000fc8000f800006 */
[----:B------:R-:W-:-:S04]  /*77a0*/  IMAD.WIDE.U32 R4, R5, UR4, RZ ;  /* 0x0000000405047c25 */ /* 0x000fc8000f8e00ff */
[----:B------:R-:W-:Y:S01]  /*77b0*/  IMAD.MOV.U32 R4, RZ, RZ, R7 ;  /* 0x000000ffff047224 */ /* 0x000fe200078e0007 */
[----:B------:R-:W-:Y:S01]  /*77c0*/  IADD3 RZ, P1, R5, R6, RZ ;  /* 0x0000000605ff7210 */ /* 0x000fe20007f3e0ff */
[----:B------:R-:W-:-:S04]  /*77d0*/  IMAD.X R5, RZ, RZ, RZ, P0 ;  /* 0x000000ffff057224 */ /* 0x000fc800000e06ff */
[----:B------:R-:W-:-:S08]  /*77e0*/  IMAD.WIDE.U32.X R4, R19, UR5, R4, P1 ;  /* 0x0000000513047c25 */ /* 0x000fd000088e0404 */
.L_x_175:
[--C-:B------:R-:W-:Y:S01]  /*77f0*/  SHF.R.U64 R14, R4, UR7, R5.reuse ;  /* 0x00000007040e7c19 */ /* 0x100fe20008001205 */
[----:B------:R-:W0:Y:S01]  /*7800*/  F2I.U32.TRUNC.NTZ R21, R21 ;  /* 0x0000001500157305 */ /* 0x000e22000020f000 */
[----:B------:R-:W-:Y:S01]  /*7810*/  SHF.R.U32.HI R4, RZ, UR7, R5 ;  /* 0x00000007ff047c19 */ /* 0x000fe20008011605 */
[----:B------:R-:W-:Y:S01]  /*7820*/  ULDC.64 UR4, c[0x0][0x620] ;  /* 0x0001880000047ab9 */ /* 0x000fe20000000a00 */
[----:B------:R-:W-:Y:S01]  /*7830*/  IADD3 R7, P0, RZ, -R14, RZ ;  /* 0x8000000eff077210 */ /* 0x000fe20007f1e0ff */
[----:B------:R-:W-:Y:S01]  /*7840*/  ULDC.64 UR6, c[0x0][0x640] ;  /* 0x0001900000067ab9 */ /* 0x000fe20000000a00 */
[----:B------:R-:W2:Y:S03]  /*7850*/  LDC R22, c[0x0][0x148] ;  /* 0x00005200ff167b82 */ /* 0x000ea60000000800 */
[----:B------:R-:W-:Y:S01]  /*7860*/  IMAD.X R4, RZ, RZ, ~R4, P0 ;  /* 0x000000ffff047224 */ /* 0x000fe200000e0e04 */
[----:B------:R-:W-:-:S03]  /*7870*/  ISETP.NE.U32.AND P0, PT, RZ, UR6, PT ;  /* 0x00000006ff007c0c */ /* 0x000fc6000bf05070 */
[----:B------:R-:W-:Y:S01]  /*7880*/  IMAD R6, R4, UR4, RZ ;  /* 0x0000000404067c24 */ /* 0x000fe2000f8e02ff */
[----:B------:R-:W-:Y:S01]  /*7890*/  ISETP.NE.AND.EX P0, PT, RZ, UR7, PT, P0 ;  /* 0x00000007ff007c0c */ /* 0x000fe2000bf05300 */
[----:B------:R-:W-:Y:S01]  /*78a0*/  IMAD.WIDE.U32 R4, R7, UR4, R16 ;  /* 0x0000000407047c25 */ /* 0x000fe2000f8e0010 */
[----:B------:R-:W-:-:S03]  /*78b0*/  ULDC UR4, c[0x0][0x618] ;  /* 0x0001860000047ab9 */ /* 0x000fc60000000800 */
[----:B------:R-:W-:Y:S01]  /*78c0*/  IMAD R7, R7, UR5, R6 ;  /* 0x0000000507077c24 */ /* 0x000fe2000f8e0206 */
[----:B------:R-:W-:Y:S01]  /*78d0*/  ULDC UR5, c[0x0][0x154] ;  /* 0x0000550000057ab9 */ /* 0x000fe20000000800 */
[----:B0-----:R-:W-:Y:S02]  /*78e0*/  IMAD.MOV R6, RZ, RZ, -R21 ;  /* 0x000000ffff067224 */ /* 0x001fe400078e0a15 */
[----:B------:R-:W-:Y:S02]  /*78f0*/  IMAD.IADD R5, R5, 0x1, R7 ;  /* 0x0000000105057824 */ /* 0x000fe400078e0207 */
[----:B-1----:R-:W-:Y:S01]  /*7900*/  IMAD R15, R20, R6, R15 ;  /* 0x00000006140f7224 */ /* 0x002fe200078e020f */
[----:B------:R-:W-:Y:S02]  /*7910*/  I2FP.F32.U32 R6, R13 ;  /* 0x0000000d00067245 */ /* 0x000fe40000201000 */
[--C-:B------:R-:W-:Y:S02]  /*7920*/  SHF.R.U64 R19, R4, UR4, R5.reuse ;  /* 0x0000000404137c19 */ /* 0x100fe40008001205 */
[----:B------:R-:W-:Y:S01]  /*7930*/  SHF.R.U32.HI R4, RZ, UR4, R5 ;  /* 0x00000004ff047c19 */ /* 0x000fe20008011605 */
[----:B------:R-:W-:Y:S01]  /*7940*/  FMUL R6, R6, UR5 ;  /* 0x0000000506067c20 */ /* 0x000fe20008400000 */
[----:B------:R-:W-:-:S02]  /*7950*/  ULDC UR4, c[0x0][0x608] ;  /* 0x0001820000047ab9 */ /* 0x000fc40000000800 */
[--C-:B------:R-:W-:Y:S01]  /*7960*/  SHF.R.U64 R21, R19, UR4, R4.reuse ;  /* 0x0000000413157c19 */ /* 0x100fe20008001204 */
[----:B------:R0:W1:Y:S01]  /*7970*/  F2I.U32.TRUNC.NTZ R24, R6 ;  /* 0x0000000600187305 */ /* 0x000062000020f000 */
[----:B------:R-:W-:Y:S01]  /*7980*/  SHF.R.U32.HI R4, RZ, UR4, R4 ;  /* 0x00000004ff047c19 */ /* 0x000fe20008011604 */
[----:B------:R-:W-:-:S03]  /*7990*/  ULDC UR4, c[0x0][0x658] ;  /* 0x0001960000047ab9 */ /* 0x000fc60000000800 */
[--C-:B------:R-:W-:Y:S02]  /*79a0*/  SHF.R.U64 R20, R21, UR4, R4.reuse ;  /* 0x0000000415147c19 */ /* 0x100fe40008001204 */
[----:B------:R-:W-:-:S03]  /*79b0*/  SHF.R.U32.HI R23, RZ, UR4, R4 ;  /* 0x00000004ff177c19 */ /* 0x000fc60008011604 */
[----:B------:R-:W-:Y:S02]  /*79c0*/  IMAD.MOV.U32 R4, RZ, RZ, R20 ;  /* 0x000000ffff047224 */ /* 0x000fe400078e0014 */
[----:B------:R-:W-:Y:S01]  /*79d0*/  IMAD.MOV.U32 R5, RZ, RZ, R23 ;  /* 0x000000ffff057224 */ /* 0x000fe200078e0017 */
[----:B0-----:R-:W-:Y:S06]  /*79e0*/  @!P0 BRA `(.L_x_176) ;  /* 0x0000000000288947 */ /* 0x001fec0003800000 */
        /* <DEDUP_REMOVED lines=10> */
.L_x_176:
[----:B------:R-:W-:Y:S01]  /*7a90*/  ISETP.NE.AND P0, PT, R2, 0x1, PT ;  /* 0x000000010200780c */ /* 0x000fe20003f05270 */
[----:B------:R-:W-:Y:S01]  /*7aa0*/  ULDC UR4, c[0x0][0x648] ;  /* 0x0001920000047ab9 */ /* 0x000fe20000000800 */
[----:B------:R-:W-:Y:S01]  /*7ab0*/  LOP3.LUT R21, R21, UR21, RZ, 0xc0, !PT ;  /* 0x0000001515157c12 */ /* 0x000fe2000f8ec0ff */
[----:B-1----:R-:W-:Y:S01]  /*7ac0*/  IMAD.MOV R24, RZ, RZ, -R24 ;  /* 0x000000ffff187224 */ /* 0x002fe200078e0a18 */
[----:B------:R-:W-:Y:S01]  /*7ad0*/  SHF.R.U64 R4, R4, UR4, R5 ;  /* 0x0000000404047c19 */ /* 0x000fe20008001205 */
[----:B------:R-:W-:Y:S01]  /*7ae0*/  ULDC UR4, c[0x0][0x638] ;  /* 0x00018e0000047ab9 */ /* 0x000fe20000000800 */
[----:B------:R-:W-:Y:S01]  /*7af0*/  LOP3.LUT R19, R19, UR13, RZ, 0xc0, !PT ;  /* 0x0000000d13137c12 */ /* 0x000fe2000f8ec0ff */
[----:B------:R-:W-:Y:S01]  /*7b00*/  ULDC UR5, c[0x0][0x610] ;  /* 0x0001840000057ab9 */ /* 0x000fe20000000800 */
[----:B------:R-:W-:Y:S02]  /*7b10*/  IMAD.MOV.U32 R6, RZ, RZ, R14 ;  /* 0x000000ffff067224 */ /* 0x000fe400078e000e */
[----:B------:R-:W-:-:S02]  /*7b20*/  IMAD.MOV R5, RZ, RZ, -R4 ;  /* 0x000000ffff057224 */ /* 0x000fc400078e0a04 */
[----:B------:R-:W-:Y:S02]  /*7b30*/  IMAD R4, R4, UR14, R21 ;  /* 0x0000000e04047c24 */ /* 0x000fe4000f8e0215 */
[----:B--2---:R-:W-:Y:S02]  /*7b40*/  @P0 IMAD R15, R22, R24, R13 ;  /* 0x00000018160f0224 */ /* 0x004fe400078e020d */
[----:B------:R-:W-:Y:S01]  /*7b50*/  IMAD R20, R5, UR4, R20 ;  /* 0x0000000405147c24 */ /* 0x000fe2000f8e0214 */
[----:B------:R-:W-:Y:S01]  /*7b60*/  ULDC UR4, c[0x0][0x600] ;  /* 0x0001800000047ab9 */ /* 0x000fe20000000800 */
[----:B------:R-:W-:Y:S02]  /*7b70*/  IMAD R15, R4, UR5, R15 ;  /* 0x00000005040f7c24 */ /* 0x000fe4000f8e020f */
[----:B------:R-:W-:Y:S02]  /*7b80*/  IMAD R20, R20, UR4, R19 ;  /* 0x0000000414147c24 */ /* 0x000fe4000f8e0213 */
[----:B------:R-:W-:-:S03]  /*7b90*/  IMAD.MOV.U32 R4, RZ, RZ, 0x1 ;  /* 0x00000001ff047424 */ /* 0x000fc600078e00ff */
[----:B------:R-:W-:Y:S02]  /*7ba0*/  SEL R19, R20, R15, !P0 ;  /* 0x0000000f14137207 */ /* 0x000fe40004000000 */
[----:B------:R-:W-:-:S07]  /*7bb0*/  SEL R13, R15, R20, !P0 ;  /* 0x000000140f0d7207 */ /* 0x000fce0004000000 */
.L_x_174:
[----:B------:R-:W-:Y:S05]  /*7bc0*/  BSYNC B1 ;  /* 0x0000000000017941 */ /* 0x000fea0003800000 */
.L_x_173:
[----:B------:R-:W-:-:S13]  /*7bd0*/  LOP3.LUT P0, RZ, R4, 0xff, RZ, 0xc0, !PT ;  /* 0x000000ff04ff7812 */ /* 0x000fda000780c0ff */
[----:B------:R-:W-:Y:S05]  /*7be0*/  @P0 BRA `(.L_x_177) ;  /* 0xfffffff400080947 */ /* 0x000fea000383ffff */
[----:B------:R-:W-:Y:S05]  /*7bf0*/  BSYNC B0 ;  /* 0x0000000000007941 */ /* 0x000fea0003800000 */
.L_x_166:
[----:B------:R-:W-:-:S03]  /*7c00*/  UMOV UR4, 0xffffffff ;  /* 0xffffffff00047882 */ /* 0x000fc60000000000 */
[----:B------:R-:W-:Y:S05]  /*7c10*/  BRA.DIV UR4, `(.L_x_178) ;  /* 0x0000000604147947 */ /* 0x000fea000b800000 */
[----:B------:R-:W-:-:S13]  /*7c20*/  ELECT P6, URZ, PT ;  /* 0x00000000003f782f */ /* 0x000fda00038c0000 */
.L_x_192:
[----:B------:R-:W-:Y:S04]  /*7c30*/  BSSY B0, `(.L_x_179) ;  /* 0x000002b000007945 */ /* 0x000fe80003800000 */
[----:B------:R-:W-:Y:S05]  /*7c40*/  @!P6 BRA `(.L_x_180) ;  /* 0x0000000000a4e947 */ /* 0x000fea0003800000 */
[----:B------:R-:W-:-:S04]  /*7c50*/  LOP3.LUT R18, R18, 0x2, RZ, 0xfc, !PT ;  /* 0x0000000212127812 */ /* 0x000fc800078efcff */
[----:B------:R-:W-:-:S13]  /*7c60*/  ISETP.NE.AND P0, PT, R18, 0x3, PT ;  /* 0x000000031200780c */ /* 0x000fda0003f05270 */
[----:B------:R-:W-:Y:S05]  /*7c70*/  @!P0 BRA `(.L_x_181) ;  /* 0x0000000000048947 */ /* 0x000fea0003800000 */
[----:B------:R-:W-:Y:S01]  /*7c80*/  BPT.TRAP 0x1 ;  /* 0x000000040000795c */ /* 0x000fe20000300000 */
.L_x_181:
[----:B------:R-:W0:Y:S01]  /*7c90*/  S2R R3, SR_CgaCtaId ;  /* 0x0000000000037919 */ /* 0x000e220000008800 */
[----:B------:R-:W-:Y:S02]  /*7ca0*/  MOV R0, 0x400 ;  /* 0x0000040000007802 */ /* 0x000fe40000000f00 */
[----:B------:R-:W-:Y:S02]  /*7cb0*/  SHF.L.U32 R2, R10, 0x1f, RZ ;  /* 0x0000001f0a027819 */ /* 0x000fe400000006ff */
[----:B0-----:R-:W-:-:S05]  /*7cc0*/  LEA R0, R3, R0, 0x18 ;  /* 0x0000000003007211 */ /* 0x001fca00078ec0ff */
[----:B------:R-:W-:-:S04]  /*7cd0*/  VIADD R0, R0, 0x20 ;  /* 0x0000002000007836 */ /* 0x000fc80000000000 */
[C---:B------:R-:W-:Y:S02]  /*7ce0*/  IMAD R5, R9.reuse, 0x8, R0 ;  /* 0x0000000809057824 */ /* 0x040fe400078e0200 */
[----:B------:R-:W-:Y:S02]  /*7cf0*/  VIADD R9, R9, 0x1 ;  /* 0x0000000109097836 */ /* 0x000fe40000000000 */
[----:B------:R-:W0:Y:S03]  /*7d00*/  SYNCS.PHASECHK.TRANS64.TRYWAIT P0, [R5+URZ], R2 ;  /* 0x00000002050075a7 */ /* 0x000e26000800017f */
[----:B------:R-:W-:-:S04]  /*7d10*/  ISETP.NE.AND P1, PT, R9, 0x4, PT ;  /* 0x000000040900780c */ /* 0x000fc80003f25270 */
[----:B------:R-:W-:Y:S02]  /*7d20*/  SEL R3, RZ, 0x1, P1 ;  /* 0x00000001ff037807 */ /* 0x000fe40000800000 */
[----:B------:R-:W-:Y:S02]  /*7d30*/  SEL R9, R9, RZ, P1 ;  /* 0x000000ff09097207 */ /* 0x000fe40000800000 */
[----:B------:R-:W-:-:S03]  /*7d40*/  LOP3.LUT R10, R10, R3, RZ, 0x3c, !PT ;  /* 0x000000030a0a7212 */ /* 0x000fc600078e3cff */
[----:B------:R-:W-:Y:S01]  /*7d50*/  IMAD R7, R9, 0x8, R0 ;  /* 0x0000000809077824 */ /* 0x000fe200078e0200 */
[----:B------:R-:W-:Y:S01]  /*7d60*/  SHF.L.U32 R4, R10, 0x1f, RZ ;  /* 0x0000001f0a047819 */ /* 0x000fe200000006ff */
[----:B0-----:R-:W-:Y:S06]  /*7d70*/  @!P0 BRA `(.L_x_182) ;  /* 0x0000000000dc8947 */ /* 0x001fec0003800000 */
.L_x_193:
[----:B------:R-:W1:Y:S01]  /*7d80*/  SYNCS.PHASECHK.TRANS64.TRYWAIT P0, [R7+URZ], R4 ;  /* 0x00000004070075a7 */ /* 0x000e62000800017f */
[----:B0-----:R-:W-:-:S05]  /*7d90*/  VIADD R2, R9, 0x1 ;  /* 0x0000000109027836 */ /* 0x001fca0000000000 */
[----:B------:R-:W-:-:S04]  /*7da0*/  ISETP.NE.AND P1, PT, R2, 0x4, PT ;  /* 0x000000040200780c */ /* 0x000fc80003f25270 */
[----:B------:R-:W-:Y:S02]  /*7db0*/  SEL R3, RZ, 0x1, P1 ;  /* 0x00000001ff037807 */ /* 0x000fe40000800000 */
[----:B------:R-:W-:Y:S02]  /*7dc0*/  SEL R9, R2, RZ, P1 ;  /* 0x000000ff02097207 */ /* 0x000fe40000800000 */
[----:B------:R-:W-:-:S03]  /*7dd0*/  LOP3.LUT R11, R10, R3, RZ, 0x3c, !PT ;  /* 0x000000030a0b7212 */ /* 0x000fc600078e3cff */
[----:B------:R-:W-:Y:S01]  /*7de0*/  IMAD R6, R9, 0x8, R0 ;  /* 0x0000000809067824 */ /* 0x000fe200078e0200 */
[----:B------:R-:W-:Y:S01]  /*7df0*/  SHF.L.U32 R5, R11, 0x1f, RZ ;  /* 0x0000001f0b057819 */ /* 0x000fe200000006ff */
[----:B-1----:R-:W-:Y:S06]  /*7e00*/  @!P0 BRA `(.L_x_183) ;  /* 0x0000000000cc8947 */ /* 0x002fec0003800000 */
.L_x_194:
[----:B------:R-:W1:Y:S01]  /*7e10*/  SYNCS.PHASECHK.TRANS64.TRYWAIT P0, [R6+URZ], R5 ;  /* 0x00000005060075a7 */ /* 0x000e62000800017f */
[----:B------:R-:W-:-:S05]  /*7e20*/  VIADD R2, R9, 0x1 ;  /* 0x0000000109027836 */ /* 0x000fca0000000000 */
[----:B------:R-:W-:-:S04]  /*7e30*/  ISETP.NE.AND P1, PT, R2, 0x4, PT ;  /* 0x000000040200780c */ /* 0x000fc80003f25270 */
[----:B0-----:R-:W-:Y:S02]  /*7e40*/  SEL R4, RZ, 0x1, P1 ;  /* 0x00000001ff047807 */ /* 0x001fe40000800000 */
[----:B------:R-:W-:Y:S02]  /*7e50*/  SEL R3, R2, RZ, P1 ;  /* 0x000000ff02037207 */ /* 0x000fe40000800000 */
[----:B------:R-:W-:Y:S01]  /*7e60*/  LOP3.LUT R4, R11, R4, RZ, 0x3c, !PT ;  /* 0x000000040b047212 */ /* 0x000fe200078e3cff */
[----:B-1----:R-:W-:Y:S06]  /*7e70*/  @!P0 BRA `(.L_x_184) ;  /* 0x0000000000c48947 */ /* 0x002fec0003800000 */
.L_x_195:
[----:B------:R-:W-:Y:S01]  /*7e80*/  IMAD R3, R3, 0x8, R0 ;  /* 0x0000000803037824 */ /* 0x000fe200078e0200 */
[----:B------:R-:W-:-:S07]  /*7e90*/  SHF.L.U32 R0, R4, 0x1f, RZ ;  /* 0x0000001f04007819 */ /* 0x000fce00000006ff */
.L_x_185:
[----:B-1----:R1:W2:Y:S02]  /*7ea0*/  SYNCS.PHASECHK.TRANS64.TRYWAIT P0, [R3+URZ], R0 ;  /* 0x00000000030075a7 */ /* 0x0022a4000800017f */
[----:B--2---:R-:W-:Y:S05]  /*7eb0*/  @!P0 NANOSLEEP.SYNCS 0x989680 ;  /* 0x009896800000895d */ /* 0x004fea0003900000 */
[----:B------:R-:W2:Y:S02]  /*7ec0*/  @!P0 SYNCS.PHASECHK.TRANS64 P0, [R3+URZ], R0 ;  /* 0x00000000030085a7 */ /* 0x000ea4000800007f */
[----:B--2---:R-:W-:Y:S05]  /*7ed0*/  @!P0 BRA `(.L_x_185) ;  /* 0xfffffffc00f08947 */ /* 0x004fea000383ffff */
.L_x_180:
[----:B------:R-:W-:Y:S05]  /*7ee0*/  BSYNC B0 ;  /* 0x0000000000007941 */ /* 0x000fea0003800000 */
.L_x_179:
[----:B------:R-:W-:Y:S05]  /*7ef0*/  EXIT ;  /* 0x000000000000794d */ /* 0x000fea0003800000 */
.L_x_21:
[----:B-1----:R1:W2:Y:S02]  /*7f00*/  SYNCS.PHASECHK.TRANS64.TRYWAIT P1, [R3+URZ], R0 ;  /* 0x00000000030075a7 */ /* 0x0022a4000802017f */
[----:B--2---:R-:W-:Y:S05]  /*7f10*/  @!P1 NANOSLEEP.SYNCS 0x989680 ;  /* 0x009896800000995d */ /* 0x004fea0003900000 */
[----:B------:R-:W2:Y:S02]  /*7f20*/  @!P1 SYNCS.PHASECHK.TRANS64 P1, [R3+URZ], R0 ;  /* 0x00000000030095a7 */ /* 0x000ea4000802007f */
[----:B--2---:R-:W-:Y:S05]  /*7f30*/  @!P1 BRA `(.L_x_21) ;  /* 0xfffffffc00f09947 */ /* 0x004fea000383ffff */
[----:B------:R-:W-:Y:S05]  /*7f40*/  BRA `(.L_x_20) ;  /* 0xffffff9800187947 */ /* 0x000fea000383ffff */
.L_x_26:
[----:B-1----:R1:W2:Y:S02]  /*7f50*/  SYNCS.PHASECHK.TRANS64.TRYWAIT P1, [R5+URZ], R4 ;  /* 0x00000004050075a7 */ /* 0x0022a4000802017f */
[----:B--2---:R-:W-:Y:S05]  /*7f60*/  @!P1 NANOSLEEP.SYNCS 0x989680 ;  /* 0x009896800000995d */ /* 0x004fea0003900000 */
[----:B------:R-:W2:Y:S02]  /*7f70*/  @!P1 SYNCS.PHASECHK.TRANS64 P1, [R5+URZ], R4 ;  /* 0x00000004050095a7 */ /* 0x000ea4000802007f */
[----:B--2---:R-:W-:Y:S05]  /*7f80*/  @!P1 BRA `(.L_x_26) ;  /* 0xfffffffc00f09947 */ /* 0x004fea000383ffff */
[----:B------:R-:W-:Y:S05]  /*7f90*/  BRA `(.L_x_25) ;  /* 0xffffff9800f47947 */ /* 0x000fea000383ffff */
.L_x_167:
[----:B------:R-:W-:Y:S01]  /*7fa0*/  BSSY B1, `(.L_x_186) ;  /* 0x0000006000017945 */ /* 0x000fe20003800000 */
[----:B------:R-:W-:-:S07]  /*7fb0*/  IMAD.MOV.U32 R15, RZ, RZ, -0x1 ;  /* 0xffffffffff0f7424 */ /* 0x000fce00078e00ff */
[----:B------:R-:W-:Y:S05]  /*7fc0*/  WARPSYNC.COLLECTIVE R15, `(.L_x_187) ;  /* 0x000000000f0c7348 */ /* 0x000fea0003c00000 */
[----:B------:R-:W-:Y:S02]  /*7fd0*/  ELECT P6, UR62, PT ;  /* 0x00000000003e782f */ /* 0x000fe400038c0000 */
[----:B------:R-:W-:Y:S01]  /*7fe0*/  MOV R14, UR62 ;  /* 0x0000003e000e7c02 */ /* 0x000fe20008000f00 */
[----:B------:R-:W-:Y:S10]  /*7ff0*/  ENDCOLLECTIVE ;  /* 0x000000000000791b */ /* 0x000ff40003800000 */
.L_x_187:
[----:B------:R-:W-:Y:S05]  /*8000*/  BSYNC B1 ;  /* 0x0000000000017941 */ /* 0x000fea0003800000 */
.L_x_186:
[----:B------:R-:W-:Y:S05]  /*8010*/  BRA `(.L_x_188) ;  /* 0xfffffff000087947 */ /* 0x000fea000383ffff */
.L_x_170:
[----:B-1----:R1:W2:Y:S02]  /*8020*/  SYNCS.PHASECHK.TRANS64.TRYWAIT P0, [R20+URZ+0x20], R13 ;  /* 0x0000200d140075a7 */ /* 0x0022a4000800017f */
[----:B--2---:R-:W-:Y:S05]  /*8030*/  @!P0 NANOSLEEP.SYNCS 0x989680 ;  /* 0x009896800000895d */ /* 0x004fea0003900000 */
[----:B------:R-:W2:Y:S02]  /*8040*/  @!P0 SYNCS.PHASECHK.TRANS64 P0, [R20+URZ+0x20], R13 ;  /* 0x0000200d140085a7 */ /* 0x000ea4000800007f */
[----:B--2---:R-:W-:Y:S05]  /*8050*/  @!P0 BRA `(.L_x_170) ;  /* 0xfffffffc00f08947 */ /* 0x004fea000383ffff */
[----:B------:R-:W-:Y:S05]  /*8060*/  BRA `(.L_x_189) ;  /* 0xfffffff000507947 */ /* 0x000fea000383ffff */
.L_x_178:
[----:B------:R-:W-:Y:S01]  /*8070*/  BSSY B0, `(.L_x_190) ;  /* 0x0000006000007945 */ /* 0x000fe20003800000 */
[----:B------:R-:W-:-:S07]  /*8080*/  IMAD.MOV.U32 R15, RZ, RZ, -0x1 ;  /* 0xffffffffff0f7424 */ /* 0x000fce00078e00ff */
[----:B------:R-:W-:Y:S05]  /*8090*/  WARPSYNC.COLLECTIVE R15, `(.L_x_191) ;  /* 0x000000000f0c7348 */ /* 0x000fea0003c00000 */
[----:B------:R-:W-:Y:S02]  /*80a0*/  ELECT P6, UR62, PT ;  /* 0x00000000003e782f */ /* 0x000fe400038c0000 */
[----:B------:R-:W-:Y:S01]  /*80b0*/  MOV R14, UR62 ;  /* 0x0000003e000e7c02 */ /* 0x000fe20008000f00 */
[----:B------:R-:W-:Y:S10]  /*80c0*/  ENDCOLLECTIVE ;  /* 0x000000000000791b */ /* 0x000ff40003800000 */
.L_x_191:
[----:B------:R-:W-:Y:S05]  /*80d0*/  BSYNC B0 ;  /* 0x0000000000007941 */ /* 0x000fea0003800000 */
.L_x_190:
[----:B------:R-:W-:Y:S05]  /*80e0*/  BRA `(.L_x_192) ;  /* 0xfffffff800d07947 */ /* 0x000fea000383ffff */
.L_x_182:
[----:B0-----:R0:W1:Y:S02]  /*80f0*/  SYNCS.PHASECHK.TRANS64.TRYWAIT P0, [R5+URZ], R2 ;  /* 0x00000002050075a7 */ /* 0x001064000800017f */
[----:B-1----:R-:W-:Y:S05]  /*8100*/  @!P0 NANOSLEEP.SYNCS 0x989680 ;  /* 0x009896800000895d */ /* 0x002fea0003900000 */
[----:B------:R-:W1:Y:S02]  /*8110*/  @!P0 SYNCS.PHASECHK.TRANS64 P0, [R5+URZ], R2 ;  /* 0x00000002050085a7 */ /* 0x000e64000800007f */
[----:B-1----:R-:W-:Y:S05]  /*8120*/  @!P0 BRA `(.L_x_182) ;  /* 0xfffffffc00f08947 */ /* 0x002fea000383ffff */
[----:B------:R-:W-:Y:S05]  /*8130*/  BRA `(.L_x_193) ;  /* 0xfffffffc00107947 */ /* 0x000fea000383ffff */
.L_x_183:
[----:B0-----:R0:W1:Y:S02]  /*8140*/  SYNCS.PHASECHK.TRANS64.TRYWAIT P0, [R7+URZ], R4 ;  /* 0x00000004070075a7 */ /* 0x001064000800017f */
[----:B-1----:R-:W-:Y:S05]  /*8150*/  @!P0 NANOSLEEP.SYNCS 0x989680 ;  /* 0x009896800000895d */ /* 0x002fea0003900000 */
[----:B------:R-:W1:Y:S02]  /*8160*/  @!P0 SYNCS.PHASECHK.TRANS64 P0, [R7+URZ], R4 ;  /* 0x00000004070085a7 */ /* 0x000e64000800007f */
[----:B-1----:R-:W-:Y:S05]  /*8170*/  @!P0 BRA `(.L_x_183) ;  /* 0xfffffffc00f08947 */ /* 0x002fea000383ffff */
[----:B------:R-:W-:Y:S05]  /*8180*/  BRA `(.L_x_194) ;  /* 0xfffffffc00207947 */ /* 0x000fea000383ffff */
.L_x_184:
[----:B0-----:R0:W1:Y:S02]  /*8190*/  SYNCS.PHASECHK.TRANS64.TRYWAIT P0, [R6+URZ], R5 ;  /* 0x00000005060075a7 */ /* 0x001064000800017f */
[----:B-1----:R-:W-:Y:S05]  /*81a0*/  @!P0 NANOSLEEP.SYNCS 0x989680 ;  /* 0x009896800000895d */ /* 0x002fea0003900000 */
[----:B------:R-:W1:Y:S02]  /*81b0*/  @!P0 SYNCS.PHASECHK.TRANS64 P0, [R6+URZ], R5 ;  /* 0x00000005060085a7 */ /* 0x000e64000800007f */
[----:B-1----:R-:W-:Y:S05]  /*81c0*/  @!P0 BRA `(.L_x_184) ;  /* 0xfffffffc00f08947 */ /* 0x002fea000383ffff */
[----:B------:R-:W-:Y:S05]  /*81d0*/  BRA `(.L_x_195) ;  /* 0xfffffffc00287947 */ /* 0x000fea000383ffff */
.L_x_196:
[----:B------:R-:W-:-:S00]  /*81e0*/  BRA `(.L_x_196) ;  /* 0xfffffffc00fc7947 */ /* 0x000fc0000383ffff */
[----:B------:R-:W-:-:S00]  /*81f0*/  NOP ;  /* 0x0000000000007918 */ /* 0x000fc00000000000 */
        /* <DEDUP_REMOVED lines=8> */
.L_x_197:


//--------------------- .nv.global.init           --------------------------
	.section	.nv.global.init,"aw",@progbits
.nv.global.init:
	.type		$str$22,@object
	.size		$str$22,($str$23 - $str$22)
$str$22:
        /*0000*/ 	.byte	0x6b, 0x5f, 0x74, 0x69, 0x6c, 0x65, 0x5f, 0x63, 0x6f, 0x75, 0x6e, 0x74, 0x20, 0x3e, 0x3d, 0x20
        /*0010*/ 	.byte	0x31, 0x00
	.type		$str$23,@object
	.size		$str$23,(__unnamed_1 - $str$23)
$str$23:
        /*0012*/ 	.byte	0x2f, 0x74, 0x6d, 0x70, 0x2f, 0x63, 0x75, 0x74, 0x6c, 0x61, 0x73, 0x73, 0x5f, 0x73, 0x77, 0x65
        /*0022*/ 	.byte	0x65, 0x70, 0x5f, 0x73, 0x72, 0x63, 0x2f, 0x69, 0x6e, 0x63, 0x6c, 0x75, 0x64, 0x65, 0x2f, 0x63
        /*0032*/ 	.byte	0x75, 0x74, 0x6c, 0x61, 0x73, 0x73, 0x2f, 0x67, 0x65, 0x6d, 0x6d, 0x2f, 0x63, 0x6f, 0x6c, 0x6c
        /*0042*/ 	.byte	0x65, 0x63, 0x74, 0x69, 0x76, 0x65, 0x2f, 0x73, 0x6d, 0x39, 0x30, 0x5f, 0x6d, 0x6d, 0x61, 0x5f
        /*0052*/ 	.byte	0x74, 0x6d, 0x61, 0x5f, 0x67, 0x6d, 0x6d, 0x61, 0x5f, 0x73, 0x73, 0x5f, 0x77, 0x61, 0x72, 0x70
        /*0062*/ 	.byte	0x73, 0x70, 0x65, 0x63, 0x69, 0x61, 0x6c, 0x69, 0x7a, 0x65, 0x64, 0x2e, 0x68, 0x70, 0x70, 0x00
	.type		__unnamed_1,@object
	.size		__unnamed_1,(.L_0 - __unnamed_1)
__unnamed_1:
        /*0072*/ 	.byte	0x76, 0x6f, 0x69, 0x64, 0x20, 0x63, 0x75, 0x74, 0x6c, 0x61, 0x73, 0x73, 0x3a, 0x3a, 0x67, 0x65
        /* <DEDUP_REMOVED lines=181> */
.L_0:


//--------------------- .nv.shared._ZN7cutlass13device_kernelINS_4gemm6kernel13GemmUniversalIN4cute5tupleIJiiiiEEENS1_10collective13CollectiveMmaINS1_34MainloopSm90TmaGmmaWarpSpecializedILi4ENS5_IJNS4_1CILi2EEENSA_ILi4EEENSA_ILi1EEEEEENS1_35KernelTmaWarpSpecializedCooperativeEEENS5_IJNSA_ILi128EEESH_NSA_ILi64EEEEEENS_6half_tENS5_IJlSD_lEEESK_NS5_IJSD_llEEENS4_8TiledMMAINS4_8MMA_AtomIJNS4_4SM904GMMA26MMA_64x128x16_F32F16F16_SSILNSQ_5MajorE0ELSS_1ELNSQ_7ScaleInE1ELST_1EEEEEENS4_6LayoutINS5_IJSB_SD_SD_EEENS5_IJSD_NSA_ILi0EEESY_EEEEENS5_IJNS4_10UnderscoreES11_S11_EEEEENS4_23SM90_TMA_LOAD_MULTICASTENS4_14ComposedLayoutINS4_7SwizzleILi3ELi4ELi3EEENS4_18smem_ptr_flag_bitsILi16EEENSW_INS5_IJNSA_ILi8EEESI_EEENS5_IJSI_SD_EEEEEEEvNS4_8identityES14_NS15_IS17_S19_NSW_INS5_IJSI_S1A_EEENS5_IJSD_SI_EEEEEEEvS1F_EENS_8epilogue10collective6detail29Sm90TmaWarpSpecializedAdapterINS1M_15DefaultEpilogueISK_SL_SL_NS1L_6thread17LinearCombinationISK_Li1EffLNS1Q_9ScaleType4KindE0ELNS_15FloatRoundStyleE2ESK_EENS1_15EpilogueDefaultEEEEEvvEEEEvNT_6ParamsE --------------------------
	.section	.nv.shared._ZN7cutlass13device_kernelINS_4gemm6kernel13GemmUniversalIN4cute5tupleIJiiiiEEENS1_10collective13CollectiveMmaINS1_34MainloopSm90TmaGmmaWarpSpecializedILi4ENS5_IJNS4_1CILi2EEENSA_ILi4EEENSA_ILi1EEEEEENS1_35KernelTmaWarpSpecializedCooperativeEEENS5_IJNSA_ILi128EEESH_NSA_ILi64EEEEEENS_6half_tENS5_IJlSD_lEEESK_NS5_IJSD_llEEENS4_8TiledMMAINS4_8MMA_AtomIJNS4_4SM904GMMA26MMA_64x128x16_F32F16F16_SSILNSQ_5MajorE0ELSS_1ELNSQ_7ScaleInE1ELST_1EEEEEENS4_6LayoutINS5_IJSB_SD_SD_EEENS5_IJSD_NSA_ILi0EEESY_EEEEENS5_IJNS4_10UnderscoreES11_S11_EEEEENS4_23SM90_TMA_LOAD_MULTICASTENS4_14ComposedLayoutINS4_7SwizzleILi3ELi4ELi3EEENS4_18smem_ptr_flag_bitsILi16EEENSW_INS5_IJNSA_ILi8EEESI_EEENS5_IJSI_SD_EEEEEEEvNS4_8identityES14_NS15_IS17_S19_NSW_INS5_IJSI_S1A_EEENS5_IJSD_SI_EEEEEEEvS1F_EENS_8epilogue10collective6detail29Sm90TmaWarpSpecializedAdapterINS1M_15DefaultEpilogueISK_SL_SL_NS1L_6thread17LinearCombinationISK_Li1EffLNS1Q_9ScaleType4KindE0ELNS_15FloatRoundStyleE2ESK_EENS1_15EpilogueDefaultEEEEEvvEEEEvNT_6ParamsE,"aw",@nobits
	.sectionflags	@""
	.align	16
	.zero		1024


//--------------------- .nv.shared.reserved.0     --------------------------
	.section	.nv.shared.reserved.0,"aw",@nobits
	.weak		__nv_reservedSMEM_offset_0_alias
	.size		__nv_reservedSMEM_offset_0_alias, 0, 0
	.other		__nv_reservedSMEM_offset_0_alias,@"STO_CUDA_RESERVED_SHARED STV_DEFAULT"
__nv_reservedSMEM_offset_0_alias:
	.zero		0


//--------------------- .nv.global                --------------------------
	.section	.nv.global,"aw",@nobits
.nv.global:
	.type		_ZN40_INTERNAL_ea09e9d7_4_k_cu_b0bd425b_266044cute1_E,@object
	.size		_ZN40_INTERNAL_ea09e9d7_4_k_cu_b0bd425b_266044cute1_E,(_ZN40_INTERNAL_ea09e9d7_4_k_cu_b0bd425b_266044cuda3std3__45__cpo6cbeginE - _ZN40_INTERNAL_ea09e9d7_4_k_cu_b0bd425b_266044cute1_E)
_ZN40_INTERNAL_ea09e9d7_4_k_cu_b0bd425b_266044cute1_E:
	.zero		1
	.type		_ZN40_INTERNAL_ea09e9d7_4_k_cu_b0bd425b_266044cuda3std3__45__cpo6cbeginE,@object
	.size		_ZN40_INTERNAL_ea09e9d7_4_k_cu_b0bd425b_266044cuda3std3__45__cpo6cbeginE,(_ZN40_INTERNAL_ea09e9d7_4_k_cu_b0bd425b_266044cuda3std3__48in_placeE - _ZN40_INTERNAL_ea09e9d7_4_k_cu_b0bd425b_266044cuda3std3__45__cpo6cbeginE)
_ZN40_INTERNAL_ea09e9d7_4_k_cu_b0bd425b_266044cuda3std3__45__cpo6cbeginE:
	.zero		1
	.type		_ZN40_INTERNAL_ea09e9d7_4_k_cu_b0bd425b_266044cuda3std3__48in_placeE,@object
	.size		_ZN40_INTERNAL_ea09e9d7_4_k_cu_b0bd425b_266044cuda3std3__48in_placeE,(_ZN40_INTERNAL_ea09e9d7_4_k_cu_b0bd425b_266044cuda3std6ranges3__45__cpo9iter_moveE - _ZN40_INTERNAL_ea09e9d7_4_k_cu_b0bd425b_266044cuda3std3__48in_placeE)
_ZN40_INTERNAL_ea09e9d7_4_k_cu_b0bd425b_266044cuda3std3__48in_placeE:
	.zero		1
	.type		_ZN40_INTERNAL_ea09e9d7_4_k_cu_b0bd425b_266044cuda3std6ranges3__45__cpo9iter_moveE,@object
	.size		_ZN40_INTERNAL_ea09e9d7_4_k_cu_b0bd425b_266044cuda3std6ranges3__45__cpo9iter_moveE,(_ZN40_INTERNAL_ea09e9d7_4_k_cu_b0bd425b_266044cuda3std3__45__cpo5beginE - _ZN40_INTERNAL_ea09e9d7_4_k_cu_b0bd425b_266044cuda3std6ranges3__45__cpo9iter_moveE)
_ZN40_INTERNAL_ea09e9d7_4_k_cu_b0bd425b_266044cuda3std6ranges3__45__cpo9iter_moveE:
	.zero		1
	.type		_ZN40_INTERNAL_ea09e9d7_4_k_cu_b0bd425b_266044cuda3std3__45__cpo5beginE,@object
	.size		_ZN40_INTERNAL_ea09e9d7_4_k_cu_b0bd425b_266044cuda3std3__45__cpo5beginE,(_ZN40_INTERNAL_ea09e9d7_4_k_cu_b0bd425b_266044cuda3std3__442_GLOBAL__N__ea09e9d7_4_k_cu_b0bd425b_266046ignoreE - _ZN40_INTERNAL_ea09e9d7_4_k_cu_b0bd425b_266044cuda3std3__45__cpo5beginE)
_ZN40_INTERNAL_ea09e9d7_4_k_cu_b0bd425b_266044cuda3std3__45__cpo5beginE:
	.zero		1
	.type		_ZN40_INTERNAL_ea09e9d7_4_k_cu_b0bd425b_266044cuda3std3__442_GLOBAL__N__ea09e9d7_4_k_cu_b0bd425b_266046ignoreE,@object
	.size		_ZN40_INTERNAL_ea09e9d7_4_k_cu_b0bd425b_266044cuda3std3__442_GLOBAL__N__ea09e9d7_4_k_cu_b0bd425b_266046ignoreE,(_ZN40_INTERNAL_ea09e9d7_4_k_cu_b0bd425b_266044cute7productE - _ZN40_INTERNAL_ea09e9d7_4_k_cu_b0bd425b_266044cuda3std3__442_GLOBAL__N__ea09e9d7_4_k_cu_b0bd425b_266046ignoreE)
_ZN40_INTERNAL_ea09e9d7_4_k_cu_b0bd425b_266044cuda3std3__442_GLOBAL__N__ea09e9d7_4_k_cu_b0bd425b_266046ignoreE:
	.zero		1
	.type		_ZN40_INTERNAL_ea09e9d7_4_k_cu_b0bd425b_266044cute7productE,@object
	.size		_ZN40_INTERNAL_ea09e9d7_4_k_cu_b0bd425b_266044cute7productE,(_ZN40_INTERNAL_ea09e9d7_4_k_cu_b0bd425b_266044cuda3std3__45__cpo3endE - _ZN40_INTERNAL_ea09e9d7_4_k_cu_b0bd425b_266044cute7productE)
_ZN40_INTERNAL_ea09e9d7_4_k_cu_b0bd425b_266044cute7productE:
	.zero		1
	.type		_ZN40_INTERNAL_ea09e9d7_4_k_cu_b0bd425b_266044cuda3std3__45__cpo3endE,@object
	.size		_ZN40_INTERNAL_ea09e9d7_4_k_cu_b0bd425b_266044cuda3std3__45__cpo3endE,(_ZN40_INTERNAL_ea09e9d7_4_k_cu_b0bd425b_266044cuda3std3__419piecewise_constructE - _ZN40_INTERNAL_ea09e9d7_4_k_cu_b0bd425b_266044cuda3std3__45__cpo3endE)
_ZN40_INTERNAL_ea09e9d7_4_k_cu_b0bd425b_266044cuda3std3__45__cpo3endE:
	.zero		1
	.type		_ZN40_INTERNAL_ea09e9d7_4_k_cu_b0bd425b_266044cuda3std3__419piecewise_constructE,@object
	.size		_ZN40_INTERNAL_ea09e9d7_4_k_cu_b0bd425b_266044cuda3std3__419piecewise_constructE,(_ZN40_INTERNAL_ea09e9d7_4_k_cu_b0bd425b_266044cuda3std3__45__cpo4cendE - _ZN40_INTERNAL_ea09e9d7_4_k_cu_b0bd425b_266044cuda3std3__419piecewise_constructE)
_ZN40_INTERNAL_ea09e9d7_4_k_cu_b0bd425b_266044cuda3std3__419piecewise_constructE:
	.zero		1
	.type		_ZN40_INTERNAL_ea09e9d7_4_k_cu_b0bd425b_266044cuda3std3__45__cpo4cendE,@object
	.size		_ZN40_INTERNAL_ea09e9d7_4_k_cu_b0bd425b_266044cuda3std3__45__cpo4cendE,(_ZN40_INTERNAL_ea09e9d7_4_k_cu_b0bd425b_266044cuda3std6ranges3__45__cpo4swapE - _ZN40_INTERNAL_ea09e9d7_4_k_cu_b0bd425b_266044cuda3std3__45__cpo4cendE)
_ZN40_INTERNAL_ea09e9d7_4_k_cu_b0bd425b_266044cuda3std3__45__cpo4cendE:
	.zero		1
	.type		_ZN40_INTERNAL_ea09e9d7_4_k_cu_b0bd425b_266044cuda3std6ranges3__45__cpo4swapE,@object
	.size		_ZN40_INTERNAL_ea09e9d7_4_k_cu_b0bd425b_266044cuda3std6ranges3__45__cpo4swapE,(.L_8 - _ZN40_INTERNAL_ea09e9d7_4_k_cu_b0bd425b_266044cuda3std6ranges3__45__cpo4swapE)
_ZN40_INTERNAL_ea09e9d7_4_k_cu_b0bd425b_266044cuda3std6ranges3__45__cpo4swapE:
	.zero		1
.L_8:


//--------------------- .nv.constant0._ZN7cutlass13device_kernelINS_4gemm6kernel13GemmUniversalIN4cute5tupleIJiiiiEEENS1_10collective13CollectiveMmaINS1_34MainloopSm90TmaGmmaWarpSpecializedILi4ENS5_IJNS4_1CILi2EEENSA_ILi4EEENSA_ILi1EEEEEENS1_35KernelTmaWarpSpecializedCooperativeEEENS5_IJNSA_ILi128EEESH_NSA_ILi64EEEEEENS_6half_tENS5_IJlSD_lEEESK_NS5_IJSD_llEEENS4_8TiledMMAINS4_8MMA_AtomIJNS4_4SM904GMMA26MMA_64x128x16_F32F16F16_SSILNSQ_5MajorE0ELSS_1ELNSQ_7ScaleInE1ELST_1EEEEEENS4_6LayoutINS5_IJSB_SD_SD_EEENS5_IJSD_NSA_ILi0EEESY_EEEEENS5_IJNS4_10UnderscoreES11_S11_EEEEENS4_23SM90_TMA_LOAD_MULTICASTENS4_14ComposedLayoutINS4_7SwizzleILi3ELi4ELi3EEENS4_18smem_ptr_flag_bitsILi16EEENSW_INS5_IJNSA_ILi8EEESI_EEENS5_IJSI_SD_EEEEEEEvNS4_8identityES14_NS15_IS17_S19_NSW_INS5_IJSI_S1A_EEENS5_IJSD_SI_EEEEEEEvS1F_EENS_8epilogue10collective6detail29Sm90TmaWarpSpecializedAdapterINS1M_15DefaultEpilogueISK_SL_SL_NS1L_6thread17LinearCombinationISK_Li1EffLNS1Q_9ScaleType4KindE0ELNS_15FloatRoundStyleE2ESK_EENS1_15EpilogueDefaultEEEEEvvEEEEvNT_6ParamsE --------------------------
	.section	.nv.constant0._ZN7cutlass13device_kernelINS_4gemm6kernel13GemmUniversalIN4cute5tupleIJiiiiEEENS1_10collective13CollectiveMmaINS1_34MainloopSm90TmaGmmaWarpSpecializedILi4ENS5_IJNS4_1CILi2EEENSA_ILi4EEENSA_ILi1EEEEEENS1_35KernelTmaWarpSpecializedCooperativeEEENS5_IJNSA_ILi128EEESH_NSA_ILi64EEEEEENS_6half_tENS5_IJlSD_lEEESK_NS5_IJSD_llEEENS4_8TiledMMAINS4_8MMA_AtomIJNS4_4SM904GMMA26MMA_64x128x16_F32F16F16_SSILNSQ_5MajorE0ELSS_1ELNSQ_7ScaleInE1ELST_1EEEEEENS4_6LayoutINS5_IJSB_SD_SD_EEENS5_IJSD_NSA_ILi0EEESY_EEEEENS5_IJNS4_10UnderscoreES11_S11_EEEEENS4_23SM90_TMA_LOAD_MULTICASTENS4_14ComposedLayoutINS4_7SwizzleILi3ELi4ELi3EEENS4_18smem_ptr_flag_bitsILi16EEENSW_INS5_IJNSA_ILi8EEESI_EEENS5_IJSI_SD_EEEEEEEvNS4_8identityES14_NS15_IS17_S19_NSW_INS5_IJSI_S1A_EEENS5_IJSD_SI_EEEEEEEvS1F_EENS_8epilogue10collective6detail29Sm90TmaWarpSpecializedAdapterINS1M_15DefaultEpilogueISK_SL_SL_NS1L_6thread17LinearCombinationISK_Li1EffLNS1Q_9ScaleType4KindE0ELNS_15FloatRoundStyleE2ESK_EENS1_15EpilogueDefaultEEEEEvvEEEEvNT_6ParamsE,"a",@progbits
	.sectionflags	@""
	.align	4
.nv.constant0._ZN7cutlass13device_kernelINS_4gemm6kernel13GemmUniversalIN4cute5tupleIJiiiiEEENS1_10collective13CollectiveMmaINS1_34MainloopSm90TmaGmmaWarpSpecializedILi4ENS5_IJNS4_1CILi2EEENSA_ILi4EEENSA_ILi1EEEEEENS1_35KernelTmaWarpSpecializedCooperativeEEENS5_IJNSA_ILi128EEESH_NSA_ILi64EEEEEENS_6half_tENS5_IJlSD_lEEESK_NS5_IJSD_llEEENS4_8TiledMMAINS4_8MMA_AtomIJNS4_4SM904GMMA26MMA_64x128x16_F32F16F16_SSILNSQ_5MajorE0ELSS_1ELNSQ_7ScaleInE1ELST_1EEEEEENS4_6LayoutINS5_IJSB_SD_SD_EEENS5_IJSD_NSA_ILi0EEESY_EEEEENS5_IJNS4_10UnderscoreES11_S11_EEEEENS4_23SM90_TMA_LOAD_MULTICASTENS4_14ComposedLayoutINS4_7SwizzleILi3ELi4ELi3EEENS4_18smem_ptr_flag_bitsILi16EEENSW_INS5_IJNSA_ILi8EEESI_EEENS5_IJSI_SD_EEEEEEEvNS4_8identityES14_NS15_IS17_S19_NSW_INS5_IJSI_S1A_EEENS5_IJSD_SI_EEEEEEEvS1F_EENS_8epilogue10collective6detail29Sm90TmaWarpSpecializedAdapterINS1M_15DefaultEpilogueISK_SL_SL_NS1L_6thread17LinearCombinationISK_Li1EffLNS1Q_9ScaleType4KindE0ELNS_15FloatRoundStyleE2ESK_EENS1_15EpilogueDefaultEEEEEvvEEEEvNT_6ParamsE:
	.zero		1664


//--------------------- SYMBOLS --------------------------

	.type		.nv.reservedSmem.offset0,@object
	.size		.nv.reservedSmem.offset0,0x4
	.type		__assertfail,@function
